// auto-generated by cutlass_sweep.gemm — config: {"arch": "sm_100", "cluster_m": 2, "cluster_n": 1, "dtype": "fp16", "dtype_b": "fp16", "layout": "nt", "stages": 0, "tile_k": 32, "tile_m": 64, "tile_n": 64}
#include "cutlass/cutlass.h"
#include "cutlass/gemm/collective/collective_builder.hpp"
#include "cutlass/gemm/device/gemm_universal_adapter.h"
#include "cutlass/gemm/kernel/gemm_universal.hpp"
#include "cutlass/epilogue/collective/collective_builder.hpp"

using ElemA = cutlass::half_t;
using ElemB = cutlass::half_t;
using ElemCD = cutlass::half_t;
using Acc  = float;
using TileShape    = cute::Shape<cute::_64, cute::_64, cute::_32>;
using ClusterShape = cute::Shape<cute::_2, cute::_1, cute::_1>;

using CollectiveEpilogue = typename cutlass::epilogue::collective::CollectiveBuilder<
    cutlass::arch::Sm100, cutlass::arch::OpClassTensorOp,
    TileShape, ClusterShape,
    cutlass::epilogue::collective::EpilogueTileAuto,
    Acc, Acc,
    ElemCD, cutlass::layout::RowMajor, 128 / cutlass::sizeof_bits<ElemCD>::value,
    ElemCD, cutlass::layout::RowMajor, 128 / cutlass::sizeof_bits<ElemCD>::value,
    cutlass::epilogue::collective::EpilogueScheduleAuto
  >::CollectiveOp;

using CollectiveMainloop = typename cutlass::gemm::collective::CollectiveBuilder<
    cutlass::arch::Sm100, cutlass::arch::OpClassTensorOp,
    ElemA, cutlass::layout::RowMajor, 128 / cutlass::sizeof_bits<ElemA>::value,
    ElemB, cutlass::layout::ColumnMajor, 128 / cutlass::sizeof_bits<ElemB>::value,
    Acc,
    TileShape, ClusterShape,
    cutlass::gemm::collective::StageCountAutoCarveout<static_cast<int>(sizeof(typename CollectiveEpilogue::SharedStorage))>,
    cutlass::gemm::collective::KernelScheduleAuto
  >::CollectiveOp;

using GemmKernel = cutlass::gemm::kernel::GemmUniversal<
    cute::Shape<int,int,int,int>,
    CollectiveMainloop,
    CollectiveEpilogue
>;
using Gemm = cutlass::gemm::device::GemmUniversalAdapter<GemmKernel>;

// Force the device kernel symbol into the cubin without needing a host main.
auto* _anchor = &cutlass::device_kernel<GemmKernel>;


// ===== COMPILED SASS (sm_100a) =====

	.target	sm_100a

	.elftype	@"ET_EXEC"


//--------------------- .note.nv.tkinfo           --------------------------
	.section	.note.nv.tkinfo,"",@"SHT_NOTE"
	.sectionflags	@"SHF_NOTE_NV_TKINFO"
	.tkinfo
        /*0018*/ 	.word	0x00000002
        /*0030*/ 	.string	""
        /*0030*/ 	.string	"ptxas"
        /*0030*/ 	.string	"Cuda compilation tools, release 13.0, V13.0.88"
        /*0030*/ 	.string	"Build cuda_13.0.r13.0/compiler.36424714_0"
        /*0030*/ 	.string	"-arch sm_100a -m 64 "



//--------------------- .note.nv.cuinfo           --------------------------
	.section	.note.nv.cuinfo,"",@"SHT_NOTE"
	.sectionflags	@"SHF_NOTE_NV_CUINFO"
        /*0018*/ 	.short	0x0002
        /*001a*/ 	.short	0x0064
        /*001c*/ 	.short	0x0082
	.zero		2


//--------------------- .nv.info                  --------------------------
	.section	.nv.info,"",@"SHT_CUDA_INFO"
	.align	4


	//----- nvinfo : EIATTR_REGCOUNT
	.align		4
        /*0000*/ 	.byte	0x04, 0x2f
        /*0002*/ 	.short	(.L_19 - .L_18)
	.align		4
.L_18:
        /*0004*/ 	.word	index@(_ZN7cutlass13device_kernelINS_4gemm6kernel13GemmUniversalIN4cute5tupleIJiiiiEEENS1_10collective13CollectiveMmaINS1_35MainloopSm100TmaUmmaWarpSpecializedILi26ELi2ELi4ENS5_IJNS4_1CILi2EEENSA_ILi1EEESC_EEEEENS5_IJNSA_ILi64EEESF_NSA_ILi32EEEEEENS_6half_tENS5_IJlSC_lEEESI_SJ_NS4_8TiledMMAINS4_8MMA_AtomIJNS4_20SM100_MMA_F16BF16_SSISI_SI_fLi64ELi64ELNS4_4UMMA5MajorE0ELSO_0ELNSN_7ScaleInE0ELSP_0EEEEEENS4_6LayoutINS5_IJSC_SC_SC_EEENS5_IJNSA_ILi0EEESU_SU_EEEEENS5_IJNS4_10UnderscoreESX_SX_EEEEENS4_13SM90_TMA_LOADENS4_14ComposedLayoutINS4_7SwizzleILi2ELi4ELi3EEENS4_18smem_ptr_flag_bitsILi16EEENSS_INS5_IJNSA_ILi8EEESG_EEENS5_IJSG_SC_EEEEEEEvNS4_8identityENS4_23SM90_TMA_LOAD_MULTICASTES1A_vS1B_EENS_8epilogue10collective18CollectiveEpilogueINS1E_23Sm100TmaWarpSpecializedILi3ELi2ELi16ELb1ELb0EEEJSH_NS5_IJNSS_ISF_SC_EENSS_ISG_SC_EEEEESI_SJ_SI_SJ_NS1E_6fusion15FusionCallbacksIS1I_NS1M_17LinearCombinationISI_fSI_fLNS_15FloatRoundStyleE2EEESH_S1L_JEEENS4_5SM1004TMEM4LOAD26SM100_TMEM_LOAD_16dp256b4xES10_S1A_NS4_17SM75_U32x4_LDSM_NENS4_14SM90_TMA_STOREES1A_NS4_17SM90_U32x4_STSM_NENS4_39AutoVectorizingCopyWithAssumedAlignmentILi128EEEEEEvvEEEEvNT_6ParamsE)
        /*0008*/ 	.word	0x00000045


	//----- nvinfo : EIATTR_FRAME_SIZE
	.align		4
.L_19:
        /*000c*/ 	.byte	0x04, 0x11
        /*000e*/ 	.short	(.L_21 - .L_20)
	.align		4
.L_20:
        /*0010*/ 	.word	index@($__internal_2_$__cuda_sm10x_tcgen05_guardrail_trap_unallocated_columns_being_dealloced)
        /*0014*/ 	.word	0x00000000


	//----- nvinfo : EIATTR_FRAME_SIZE
	.align		4
.L_21:
        /*0018*/ 	.byte	0x04, 0x11
        /*001a*/ 	.short	(.L_23 - .L_22)
	.align		4
.L_22:
        /*001c*/ 	.word	index@($__internal_1_$__cuda_sm10x_tcgen05_guardrail_trap_phase_invalid_during_alloc)
        /*0020*/ 	.word	0x00000000


	//----- nvinfo : EIATTR_FRAME_SIZE
	.align		4
.L_23:
        /*0024*/ 	.byte	0x04, 0x11
        /*0026*/ 	.short	(.L_25 - .L_24)
	.align		4
.L_24:
        /*0028*/ 	.word	index@($__internal_0_$__cuda_sm10x_tcgen05_guardrail_trap_col_being_dealloced_not_returned_by_alloc)
        /*002c*/ 	.word	0x00000000


	//----- nvinfo : EIATTR_FRAME_SIZE
	.align		4
.L_25:
        /*0030*/ 	.byte	0x04, 0x11
        /*0032*/ 	.short	(.L_27 - .L_26)
	.align		4
.L_26:
        /*0034*/ 	.word	index@(_ZN7cutlass13device_kernelINS_4gemm6kernel13GemmUniversalIN4cute5tupleIJiiiiEEENS1_10collective13CollectiveMmaINS1_35MainloopSm100TmaUmmaWarpSpecializedILi26ELi2ELi4ENS5_IJNS4_1CILi2EEENSA_ILi1EEESC_EEEEENS5_IJNSA_ILi64EEESF_NSA_ILi32EEEEEENS_6half_tENS5_IJlSC_lEEESI_SJ_NS4_8TiledMMAINS4_8MMA_AtomIJNS4_20SM100_MMA_F16BF16_SSISI_SI_fLi64ELi64ELNS4_4UMMA5MajorE0ELSO_0ELNSN_7ScaleInE0ELSP_0EEEEEENS4_6LayoutINS5_IJSC_SC_SC_EEENS5_IJNSA_ILi0EEESU_SU_EEEEENS5_IJNS4_10UnderscoreESX_SX_EEEEENS4_13SM90_TMA_LOADENS4_14ComposedLayoutINS4_7SwizzleILi2ELi4ELi3EEENS4_18smem_ptr_flag_bitsILi16EEENSS_INS5_IJNSA_ILi8EEESG_EEENS5_IJSG_SC_EEEEEEEvNS4_8identityENS4_23SM90_TMA_LOAD_MULTICASTES1A_vS1B_EENS_8epilogue10collective18CollectiveEpilogueINS1E_23Sm100TmaWarpSpecializedILi3ELi2ELi16ELb1ELb0EEEJSH_NS5_IJNSS_ISF_SC_EENSS_ISG_SC_EEEEESI_SJ_SI_SJ_NS1E_6fusion15FusionCallbacksIS1I_NS1M_17LinearCombinationISI_fSI_fLNS_15FloatRoundStyleE2EEESH_S1L_JEEENS4_5SM1004TMEM4LOAD26SM100_TMEM_LOAD_16dp256b4xES10_S1A_NS4_17SM75_U32x4_LDSM_NENS4_14SM90_TMA_STOREES1A_NS4_17SM90_U32x4_STSM_NENS4_39AutoVectorizingCopyWithAssumedAlignmentILi128EEEEEEvvEEEEvNT_6ParamsE)
        /*0038*/ 	.word	0x00000000


	//----- nvinfo : EIATTR_MIN_STACK_SIZE
	.align		4
.L_27:
        /*003c*/ 	.byte	0x04, 0x12
        /*003e*/ 	.short	(.L_29 - .L_28)
	.align		4
.L_28:
        /*0040*/ 	.word	index@(_ZN7cutlass13device_kernelINS_4gemm6kernel13GemmUniversalIN4cute5tupleIJiiiiEEENS1_10collective13CollectiveMmaINS1_35MainloopSm100TmaUmmaWarpSpecializedILi26ELi2ELi4ENS5_IJNS4_1CILi2EEENSA_ILi1EEESC_EEEEENS5_IJNSA_ILi64EEESF_NSA_ILi32EEEEEENS_6half_tENS5_IJlSC_lEEESI_SJ_NS4_8TiledMMAINS4_8MMA_AtomIJNS4_20SM100_MMA_F16BF16_SSISI_SI_fLi64ELi64ELNS4_4UMMA5MajorE0ELSO_0ELNSN_7ScaleInE0ELSP_0EEEEEENS4_6LayoutINS5_IJSC_SC_SC_EEENS5_IJNSA_ILi0EEESU_SU_EEEEENS5_IJNS4_10UnderscoreESX_SX_EEEEENS4_13SM90_TMA_LOADENS4_14ComposedLayoutINS4_7SwizzleILi2ELi4ELi3EEENS4_18smem_ptr_flag_bitsILi16EEENSS_INS5_IJNSA_ILi8EEESG_EEENS5_IJSG_SC_EEEEEEEvNS4_8identityENS4_23SM90_TMA_LOAD_MULTICASTES1A_vS1B_EENS_8epilogue10collective18CollectiveEpilogueINS1E_23Sm100TmaWarpSpecializedILi3ELi2ELi16ELb1ELb0EEEJSH_NS5_IJNSS_ISF_SC_EENSS_ISG_SC_EEEEESI_SJ_SI_SJ_NS1E_6fusion15FusionCallbacksIS1I_NS1M_17LinearCombinationISI_fSI_fLNS_15FloatRoundStyleE2EEESH_S1L_JEEENS4_5SM1004TMEM4LOAD26SM100_TMEM_LOAD_16dp256b4xES10_S1A_NS4_17SM75_U32x4_LDSM_NENS4_14SM90_TMA_STOREES1A_NS4_17SM90_U32x4_STSM_NENS4_39AutoVectorizingCopyWithAssumedAlignmentILi128EEEEEEvvEEEEvNT_6ParamsE)
        /*0044*/ 	.word	0x00000000
.L_29:


//--------------------- .nv.compat                --------------------------
	.section	.nv.compat,"",@"SHT_CUDA_COMPAT_INFO"
	.align	4
        /*0000*/ 	.byte	0x02, 0x09, 0x01, 0x00, 0x02, 0x02, 0x02, 0x00, 0x02, 0x05, 0x05, 0x00, 0x03, 0x07, 0x01, 0x01
        /*0010*/ 	.byte	0x02, 0x03, 0x01, 0x00, 0x02, 0x06, 0x01, 0x00, 0x04, 0x0b, 0x08, 0x00, 0x09, 0x00, 0x00, 0x00
        /*0020*/ 	.byte	0x00, 0x00, 0x00, 0x00


//--------------------- .nv.info._ZN7cutlass13device_kernelINS_4gemm6kernel13GemmUniversalIN4cute5tupleIJiiiiEEENS1_10collective13CollectiveMmaINS1_35MainloopSm100TmaUmmaWarpSpecializedILi26ELi2ELi4ENS5_IJNS4_1CILi2EEENSA_ILi1EEESC_EEEEENS5_IJNSA_ILi64EEESF_NSA_ILi32EEEEEENS_6half_tENS5_IJlSC_lEEESI_SJ_NS4_8TiledMMAINS4_8MMA_AtomIJNS4_20SM100_MMA_F16BF16_SSISI_SI_fLi64ELi64ELNS4_4UMMA5MajorE0ELSO_0ELNSN_7ScaleInE0ELSP_0EEEEEENS4_6LayoutINS5_IJSC_SC_SC_EEENS5_IJNSA_ILi0EEESU_SU_EEEEENS5_IJNS4_10UnderscoreESX_SX_EEEEENS4_13SM90_TMA_LOADENS4_14ComposedLayoutINS4_7SwizzleILi2ELi4ELi3EEENS4_18smem_ptr_flag_bitsILi16EEENSS_INS5_IJNSA_ILi8EEESG_EEENS5_IJSG_SC_EEEEEEEvNS4_8identityENS4_23SM90_TMA_LOAD_MULTICASTES1A_vS1B_EENS_8epilogue10collective18CollectiveEpilogueINS1E_23Sm100TmaWarpSpecializedILi3ELi2ELi16ELb1ELb0EEEJSH_NS5_IJNSS_ISF_SC_EENSS_ISG_SC_EEEEESI_SJ_SI_SJ_NS1E_6fusion15FusionCallbacksIS1I_NS1M_17LinearCombinationISI_fSI_fLNS_15FloatRoundStyleE2EEESH_S1L_JEEENS4_5SM1004TMEM4LOAD26SM100_TMEM_LOAD_16dp256b4xES10_S1A_NS4_17SM75_U32x4_LDSM_NENS4_14SM90_TMA_STOREES1A_NS4_17SM90_U32x4_STSM_NENS4_39AutoVectorizingCopyWithAssumedAlignmentILi128EEEEEEvvEEEEvNT_6ParamsE --------------------------
	.section	.nv.info._ZN7cutlass13device_kernelINS_4gemm6kernel13GemmUniversalIN4cute5tupleIJiiiiEEENS1_10collective13CollectiveMmaINS1_35MainloopSm100TmaUmmaWarpSpecializedILi26ELi2ELi4ENS5_IJNS4_1CILi2EEENSA_ILi1EEESC_EEEEENS5_IJNSA_ILi64EEESF_NSA_ILi32EEEEEENS_6half_tENS5_IJlSC_lEEESI_SJ_NS4_8TiledMMAINS4_8MMA_AtomIJNS4_20SM100_MMA_F16BF16_SSISI_SI_fLi64ELi64ELNS4_4UMMA5MajorE0ELSO_0ELNSN_7ScaleInE0ELSP_0EEEEEENS4_6LayoutINS5_IJSC_SC_SC_EEENS5_IJNSA_ILi0EEESU_SU_EEEEENS5_IJNS4_10UnderscoreESX_SX_EEEEENS4_13SM90_TMA_LOADENS4_14ComposedLayoutINS4_7SwizzleILi2ELi4ELi3EEENS4_18smem_ptr_flag_bitsILi16EEENSS_INS5_IJNSA_ILi8EEESG_EEENS5_IJSG_SC_EEEEEEEvNS4_8identityENS4_23SM90_TMA_LOAD_MULTICASTES1A_vS1B_EENS_8epilogue10collective18CollectiveEpilogueINS1E_23Sm100TmaWarpSpecializedILi3ELi2ELi16ELb1ELb0EEEJSH_NS5_IJNSS_ISF_SC_EENSS_ISG_SC_EEEEESI_SJ_SI_SJ_NS1E_6fusion15FusionCallbacksIS1I_NS1M_17LinearCombinationISI_fSI_fLNS_15FloatRoundStyleE2EEESH_S1L_JEEENS4_5SM1004TMEM4LOAD26SM100_TMEM_LOAD_16dp256b4xES10_S1A_NS4_17SM75_U32x4_LDSM_NENS4_14SM90_TMA_STOREES1A_NS4_17SM90_U32x4_STSM_NENS4_39AutoVectorizingCopyWithAssumedAlignmentILi128EEEEEEvvEEEEvNT_6ParamsE,"",@"SHT_CUDA_INFO"
	.sectionflags	@""
	.align	4


	//----- nvinfo : EIATTR_CUDA_API_VERSION
	.align		4
        /*0000*/ 	.byte	0x04, 0x37
        /*0002*/ 	.short	(.L_31 - .L_30)
.L_30:
        /*0004*/ 	.word	0x00000082


	//----- nvinfo : EIATTR_KPARAM_INFO
	.align		4
.L_31:
        /*0008*/ 	.byte	0x04, 0x17
        /*000a*/ 	.short	(.L_33 - .L_32)
.L_32:
        /*000c*/ 	.word	0x00000000
        /*0010*/ 	.short	0x0000
        /*0012*/ 	.short	0x0000
        /*0014*/ 	.byte	0x00, 0xf0, 0x01, 0x20


	//----- nvinfo : EIATTR_AT_ENTRY_FRAGMENTS
	.align		4
.L_33:
        /*0018*/ 	.byte	0x04, 0x4f
        /*001a*/ 	.short	(.L_35 - .L_34)


	//   ....[0]....
.L_34:
        /*001c*/ 	.word	0x00000006


	//----- nvinfo : EIATTR_RESERVED_SMEM_USED
	.align		4
.L_35:
        /*0020*/ 	.byte	0x01, 0x41
	.zero		2


	//----- nvinfo : EIATTR_SPARSE_MMA_MASK
	.align		4
        /*0024*/ 	.byte	0x03, 0x50
        /*0026*/ 	.short	0x0000


	//----- nvinfo : EIATTR_TCGEN05_1CTA_USED
	.align		4
        /*0028*/ 	.byte	0x01, 0x51
	.zero		2


	//----- nvinfo : EIATTR_MAXREG_COUNT
	.align		4
        /*002c*/ 	.byte	0x03, 0x1b
        /*002e*/ 	.short	0x00ff


	//----- nvinfo : EIATTR_NUM_BARRIERS
	.align		4
        /*0030*/ 	.byte	0x02, 0x4c
        /*0032*/ 	.byte	0x07
	.zero		1


	//----- nvinfo : EIATTR_EXTERNS
	.align		4
        /*0034*/ 	.byte	0x04, 0x0f
        /*0036*/ 	.short	(.L_37 - .L_36)


	//   ....[0]....
	.align		4
.L_36:
        /*0038*/ 	.word	index@(__assertfail)


	//----- nvinfo : EIATTR_MERCURY_ISA_VERSION
	.align		4
.L_37:
        /*003c*/ 	.byte	0x03, 0x5f
        /*003e*/ 	.short	0x0101


	//----- nvinfo : EIATTR_INT_WARP_WIDE_INSTR_OFFSETS
	.align		4
        /*0040*/ 	.byte	0x04, 0x31
        /*0042*/ 	.short	(.L_39 - .L_38)


	//   ....[0]....
.L_38:
        /*0044*/ 	.word	0x00004b30


	//   ....[1]....
        /*0048*/ 	.word	0x00004b60


	//   ....[2]....
        /*004c*/ 	.word	0x00004b80


	//   ....[3]....
        /*0050*/ 	.word	0x00005700


	//   ....[4]....
        /*0054*/ 	.word	0x00005820


	//   ....[5]....
        /*0058*/ 	.word	0x00005970


	//   ....[6]....
        /*005c*/ 	.word	0x00005a90


	//----- nvinfo : EIATTR_COOP_GROUP_MASK_REGIDS
	.align		4
.L_39:
        /*0060*/ 	.byte	0x04, 0x29
        /*0062*/ 	.short	(.L_41 - .L_40)


	//   ....[0]....
.L_40:
        /*0064*/ 	.word	0xffffffff


	//   ....[1]....
        /*0068*/ 	.word	0xffffffff


	//   ....[2]....
        /*006c*/ 	.word	0xffffffff


	//   ....[3]....
        /*0070*/ 	.word	0xffffffff


	//   ....[4]....
        /*0074*/ 	.word	0xffffffff


	//   ....[5]....
        /*0078*/ 	.word	0xffffffff


	//   ....[6]....
        /*007c*/ 	.word	0xffffffff


	//   ....[7]....
        /*0080*/ 	.word	0xffffffff


	//   ....[8]....
        /*0084*/ 	.word	0xffffffff


	//   ....[9]....
        /*0088*/ 	.word	0xffffffff


	//   ....[10]....
        /*008c*/ 	.word	0xffffffff


	//   ....[11]....
        /*0090*/ 	.word	0xffffffff


	//   ....[12]....
        /*0094*/ 	.word	0xffffffff


	//   ....[13]....
        /*0098*/ 	.word	0xffffffff


	//----- nvinfo : EIATTR_COOP_GROUP_INSTR_OFFSETS
	.align		4
.L_41:
        /*009c*/ 	.byte	0x04, 0x28
        /*009e*/ 	.short	(.L_43 - .L_42)


	//   ....[0]....
.L_42:
        /*00a0*/ 	.word	0x00000080


	//   ....[1]....
        /*00a4*/ 	.word	0x000004f0


	//   ....[2]....
        /*00a8*/ 	.word	0x00000970


	//   ....[3]....
        /*00ac*/ 	.word	0x00000af0


	//   ....[4]....
        /*00b0*/ 	.word	0x00000bf0


	//   ....[5]....
        /*00b4*/ 	.word	0x00000d60


	//   ....[6]....
        /*00b8*/ 	.word	0x00000f00


	//   ....[7]....
        /*00bc*/ 	.word	0x000010c0


	//   ....[8]....
        /*00c0*/ 	.word	0x000022e0


	//   ....[9]....
        /*00c4*/ 	.word	0x00003e00


	//   ....[10]....
        /*00c8*/ 	.word	0x00004010


	//   ....[11]....
        /*00cc*/ 	.word	0x00004040


	//   ....[12]....
        /*00d0*/ 	.word	0x00004a10


	//   ....[13]....
        /*00d4*/ 	.word	0x00004c40


	//----- nvinfo : EIATTR_VRC_CTA_INIT_COUNT
	.align		4
.L_43:
        /*00d8*/ 	.byte	0x02, 0x4a
        /*00da*/ 	.byte	0x80
	.zero		1


	//----- nvinfo : EIATTR_SYSCALL_OFFSETS
	.align		4
        /*00dc*/ 	.byte	0x04, 0x46
        /*00de*/ 	.short	(.L_45 - .L_44)


	//   ....[0]....
.L_44:
        /*00e0*/ 	.word	0x000067b0


	//   ....[1]....
        /*00e4*/ 	.word	0x000068a0


	//   ....[2]....
        /*00e8*/ 	.word	0x000070e0


	//   ....[3]....
        /*00ec*/ 	.word	0x00007a30


	//----- nvinfo : EIATTR_MBARRIER_INSTR_OFFSETS
	.align		4
.L_45:
        /*00f0*/ 	.byte	0x04, 0x39
        /*00f2*/ 	.short	(.L_47 - .L_46)


	//   ....[0]....
.L_46:
        /*00f4*/ 	.word	0x00000610
        /*00f8*/ 	.word	0x000000ff
        /*00fc*/ 	.word	0x00000000
        /*0100*/ 	.short	0x0100
        /*0102*/ 	.byte	0x04
	.zero		1


	//   ....[1]....
        /*0104*/ 	.word	0x00000620
        /*0108*/ 	.word	0x000000ff
        /*010c*/ 	.word	0x000000d0
        /*0110*/ 	.short	0x0100
        /*0112*/ 	.byte	0x04
	.zero		1


	//   ....[2]....
        /*0114*/ 	.word	0x00000630
        /*0118*/ 	.word	0x000000ff
        /*011c*/ 	.word	0x00000008
        /*0120*/ 	.short	0x0100
        /*0122*/ 	.byte	0x04
	.zero		1


	//   ....[3]....
        /*0124*/ 	.word	0x00000640
        /*0128*/ 	.word	0x000000ff
        /*012c*/ 	.word	0x000000d8
        /*0130*/ 	.short	0x0100
        /*0132*/ 	.byte	0x04
	.zero		1


	//   ....[4]....
        /*0134*/ 	.word	0x00000650
        /*0138*/ 	.word	0x000000ff
        /*013c*/ 	.word	0x00000010
        /*0140*/ 	.short	0x0100
        /*0142*/ 	.byte	0x04
	.zero		1


	//   ....[5]....
        /*0144*/ 	.word	0x00000660
        /*0148*/ 	.word	0x000000ff
        /*014c*/ 	.word	0x000000e0
        /*0150*/ 	.short	0x0100
        /*0152*/ 	.byte	0x04
	.zero		1


	//   ....[6]....
        /*0154*/ 	.word	0x00000670
        /*0158*/ 	.word	0x000000ff
        /*015c*/ 	.word	0x00000018
        /*0160*/ 	.short	0x0100
        /*0162*/ 	.byte	0x04
	.zero		1


	//   ....[7]....
        /*0164*/ 	.word	0x00000680
        /*0168*/ 	.word	0x000000ff
        /*016c*/ 	.word	0x000000e8
        /*0170*/ 	.short	0x0100
        /*0172*/ 	.byte	0x04
	.zero		1


	//   ....[8]....
        /*0174*/ 	.word	0x00000690
        /*0178*/ 	.word	0x000000ff
        /*017c*/ 	.word	0x00000020
        /*0180*/ 	.short	0x0100
        /*0182*/ 	.byte	0x04
	.zero		1


	//   ....[9]....
        /*0184*/ 	.word	0x000006a0
        /*0188*/ 	.word	0x000000ff
        /*018c*/ 	.word	0x000000f0
        /*0190*/ 	.short	0x0100
        /*0192*/ 	.byte	0x04
	.zero		1


	//   ....[10]....
        /*0194*/ 	.word	0x000006b0
        /*0198*/ 	.word	0x000000ff
        /*019c*/ 	.word	0x00000028
        /*01a0*/ 	.short	0x0100
        /*01a2*/ 	.byte	0x04
	.zero		1


	//   ....[11]....
        /*01a4*/ 	.word	0x000006c0
        /*01a8*/ 	.word	0x000000ff
        /*01ac*/ 	.word	0x000000f8
        /*01b0*/ 	.short	0x0100
        /*01b2*/ 	.byte	0x04
	.zero		1


	//   ....[12]....
        /*01b4*/ 	.word	0x000006d0
        /*01b8*/ 	.word	0x000000ff
        /*01bc*/ 	.word	0x00000030
        /*01c0*/ 	.short	0x0100
        /*01c2*/ 	.byte	0x04
	.zero		1


	//   ....[13]....
        /*01c4*/ 	.word	0x000006e0
        /*01c8*/ 	.word	0x000000ff
        /*01cc*/ 	.word	0x00000100
        /*01d0*/ 	.short	0x0100
        /*01d2*/ 	.byte	0x04
	.zero		1


	//   ....[14]....
        /*01d4*/ 	.word	0x000006f0
        /*01d8*/ 	.word	0x000000ff
        /*01dc*/ 	.word	0x00000038
        /*01e0*/ 	.short	0x0100
        /*01e2*/ 	.byte	0x04
	.zero		1


	//   ....[15]....
        /*01e4*/ 	.word	0x00000700
        /*01e8*/ 	.word	0x000000ff
        /*01ec*/ 	.word	0x00000108
        /*01f0*/ 	.short	0x0100
        /*01f2*/ 	.byte	0x04
	.zero		1


	//   ....[16]....
        /*01f4*/ 	.word	0x00000710
        /*01f8*/ 	.word	0x000000ff
        /*01fc*/ 	.word	0x00000040
        /*0200*/ 	.short	0x0100
        /*0202*/ 	.byte	0x04
	.zero		1


	//   ....[17]....
        /*0204*/ 	.word	0x00000720
        /*0208*/ 	.word	0x000000ff
        /*020c*/ 	.word	0x00000110
        /*0210*/ 	.short	0x0100
        /*0212*/ 	.byte	0x04
	.zero		1


	//   ....[18]....
        /*0214*/ 	.word	0x00000730
        /*0218*/ 	.word	0x000000ff
        /*021c*/ 	.word	0x00000048
        /*0220*/ 	.short	0x0100
        /*0222*/ 	.byte	0x04
	.zero		1


	//   ....[19]....
        /*0224*/ 	.word	0x00000740
        /*0228*/ 	.word	0x000000ff
        /*022c*/ 	.word	0x00000118
        /*0230*/ 	.short	0x0100
        /*0232*/ 	.byte	0x04
	.zero		1


	//   ....[20]....
        /*0234*/ 	.word	0x00000750
        /*0238*/ 	.word	0x000000ff
        /*023c*/ 	.word	0x00000050
        /*0240*/ 	.short	0x0100
        /*0242*/ 	.byte	0x04
	.zero		1


	//   ....[21]....
        /*0244*/ 	.word	0x00000760
        /*0248*/ 	.word	0x000000ff
        /*024c*/ 	.word	0x00000120
        /*0250*/ 	.short	0x0100
        /*0252*/ 	.byte	0x04
	.zero		1


	//   ....[22]....
        /*0254*/ 	.word	0x00000770
        /*0258*/ 	.word	0x000000ff
        /*025c*/ 	.word	0x00000058
        /*0260*/ 	.short	0x0100
        /*0262*/ 	.byte	0x04
	.zero		1


	//   ....[23]....
        /*0264*/ 	.word	0x00000780
        /*0268*/ 	.word	0x000000ff
        /*026c*/ 	.word	0x00000128
        /*0270*/ 	.short	0x0100
        /*0272*/ 	.byte	0x04
	.zero		1


	//   ....[24]....
        /*0274*/ 	.word	0x00000790
        /*0278*/ 	.word	0x000000ff
        /*027c*/ 	.word	0x00000060
        /*0280*/ 	.short	0x0100
        /*0282*/ 	.byte	0x04
	.zero		1


	//   ....[25]....
        /*0284*/ 	.word	0x000007a0
        /*0288*/ 	.word	0x000000ff
        /*028c*/ 	.word	0x00000130
        /*0290*/ 	.short	0x0100
        /*0292*/ 	.byte	0x04
	.zero		1


	//   ....[26]....
        /*0294*/ 	.word	0x000007b0
        /*0298*/ 	.word	0x000000ff
        /*029c*/ 	.word	0x00000068
        /*02a0*/ 	.short	0x0100
        /*02a2*/ 	.byte	0x04
	.zero		1


	//   ....[27]....
        /*02a4*/ 	.word	0x000007c0
        /*02a8*/ 	.word	0x000000ff
        /*02ac*/ 	.word	0x00000138
        /*02b0*/ 	.short	0x0100
        /*02b2*/ 	.byte	0x04
	.zero		1


	//   ....[28]....
        /*02b4*/ 	.word	0x000007d0
        /*02b8*/ 	.word	0x000000ff
        /*02bc*/ 	.word	0x00000070
        /*02c0*/ 	.short	0x0100
        /*02c2*/ 	.byte	0x04
	.zero		1


	//   ....[29]....
        /*02c4*/ 	.word	0x000007e0
        /*02c8*/ 	.word	0x000000ff
        /*02cc*/ 	.word	0x00000140
        /*02d0*/ 	.short	0x0100
        /*02d2*/ 	.byte	0x04
	.zero		1


	//   ....[30]....
        /*02d4*/ 	.word	0x000007f0
        /*02d8*/ 	.word	0x000000ff
        /*02dc*/ 	.word	0x00000078
        /*02e0*/ 	.short	0x0100
        /*02e2*/ 	.byte	0x04
	.zero		1


	//   ....[31]....
        /*02e4*/ 	.word	0x00000800
        /*02e8*/ 	.word	0x000000ff
        /*02ec*/ 	.word	0x00000148
        /*02f0*/ 	.short	0x0100
        /*02f2*/ 	.byte	0x04
	.zero		1


	//   ....[32]....
        /*02f4*/ 	.word	0x00000810
        /*02f8*/ 	.word	0x000000ff
        /*02fc*/ 	.word	0x00000080
        /*0300*/ 	.short	0x0100
        /*0302*/ 	.byte	0x04
	.zero		1


	//   ....[33]....
        /*0304*/ 	.word	0x00000820
        /*0308*/ 	.word	0x000000ff
        /*030c*/ 	.word	0x00000150
        /*0310*/ 	.short	0x0100
        /*0312*/ 	.byte	0x04
	.zero		1


	//   ....[34]....
        /*0314*/ 	.word	0x00000830
        /*0318*/ 	.word	0x000000ff
        /*031c*/ 	.word	0x00000088
        /*0320*/ 	.short	0x0100
        /*0322*/ 	.byte	0x04
	.zero		1


	//   ....[35]....
        /*0324*/ 	.word	0x00000840
        /*0328*/ 	.word	0x000000ff
        /*032c*/ 	.word	0x00000158
        /*0330*/ 	.short	0x0100
        /*0332*/ 	.byte	0x04
	.zero		1


	//   ....[36]....
        /*0334*/ 	.word	0x00000850
        /*0338*/ 	.word	0x000000ff
        /*033c*/ 	.word	0x00000090
        /*0340*/ 	.short	0x0100
        /*0342*/ 	.byte	0x04
	.zero		1


	//   ....[37]....
        /*0344*/ 	.word	0x00000860
        /*0348*/ 	.word	0x000000ff
        /*034c*/ 	.word	0x00000160
        /*0350*/ 	.short	0x0100
        /*0352*/ 	.byte	0x04
	.zero		1


	//   ....[38]....
        /*0354*/ 	.word	0x00000870
        /*0358*/ 	.word	0x000000ff
        /*035c*/ 	.word	0x00000098
        /*0360*/ 	.short	0x0100
        /*0362*/ 	.byte	0x04
	.zero		1


	//   ....[39]....
        /*0364*/ 	.word	0x00000880
        /*0368*/ 	.word	0x000000ff
        /*036c*/ 	.word	0x00000168
        /*0370*/ 	.short	0x0100
        /*0372*/ 	.byte	0x04
	.zero		1


	//   ....[40]....
        /*0374*/ 	.word	0x00000890
        /*0378*/ 	.word	0x000000ff
        /*037c*/ 	.word	0x000000a0
        /*0380*/ 	.short	0x0100
        /*0382*/ 	.byte	0x04
	.zero		1


	//   ....[41]....
        /*0384*/ 	.word	0x000008a0
        /*0388*/ 	.word	0x000000ff
        /*038c*/ 	.word	0x00000170
        /*0390*/ 	.short	0x0100
        /*0392*/ 	.byte	0x04
	.zero		1


	//   ....[42]....
        /*0394*/ 	.word	0x000008b0
        /*0398*/ 	.word	0x000000ff
        /*039c*/ 	.word	0x000000a8
        /*03a0*/ 	.short	0x0100
        /*03a2*/ 	.byte	0x04
	.zero		1


	//   ....[43]....
        /*03a4*/ 	.word	0x000008c0
        /*03a8*/ 	.word	0x000000ff
        /*03ac*/ 	.word	0x00000178
        /*03b0*/ 	.short	0x0100
        /*03b2*/ 	.byte	0x04
	.zero		1


	//   ....[44]....
        /*03b4*/ 	.word	0x000008d0
        /*03b8*/ 	.word	0x000000ff
        /*03bc*/ 	.word	0x000000b0
        /*03c0*/ 	.short	0x0100
        /*03c2*/ 	.byte	0x04
	.zero		1


	//   ....[45]....
        /*03c4*/ 	.word	0x000008e0
        /*03c8*/ 	.word	0x000000ff
        /*03cc*/ 	.word	0x00000180
        /*03d0*/ 	.short	0x0100
        /*03d2*/ 	.byte	0x04
	.zero		1


	//   ....[46]....
        /*03d4*/ 	.word	0x000008f0
        /*03d8*/ 	.word	0x000000ff
        /*03dc*/ 	.word	0x000000b8
        /*03e0*/ 	.short	0x0100
        /*03e2*/ 	.byte	0x04
	.zero		1


	//   ....[47]....
        /*03e4*/ 	.word	0x00000900
        /*03e8*/ 	.word	0x000000ff
        /*03ec*/ 	.word	0x00000188
        /*03f0*/ 	.short	0x0100
        /*03f2*/ 	.byte	0x04
	.zero		1


	//   ....[48]....
        /*03f4*/ 	.word	0x00000910
        /*03f8*/ 	.word	0x000000ff
        /*03fc*/ 	.word	0x000000c0
        /*0400*/ 	.short	0x0100
        /*0402*/ 	.byte	0x04
	.zero		1


	//   ....[49]....
        /*0404*/ 	.word	0x00000920
        /*0408*/ 	.word	0x000000ff
        /*040c*/ 	.word	0x00000190
        /*0410*/ 	.short	0x0100
        /*0412*/ 	.byte	0x04
	.zero		1


	//   ....[50]....
        /*0414*/ 	.word	0x00000930
        /*0418*/ 	.word	0x000000ff
        /*041c*/ 	.word	0x000000c8
        /*0420*/ 	.short	0x0100
        /*0422*/ 	.byte	0x04
	.zero		1


	//   ....[51]....
        /*0424*/ 	.word	0x00000940
        /*0428*/ 	.word	0x000000ff
        /*042c*/ 	.word	0x00000198
        /*0430*/ 	.short	0x0100
        /*0432*/ 	.byte	0x04
	.zero		1


	//   ....[52]....
        /*0434*/ 	.word	0x00000a80
        /*0438*/ 	.word	0x000000ff
        /*043c*/ 	.word	0x000001a0
        /*0440*/ 	.short	0x0100
        /*0442*/ 	.byte	0x04
	.zero		1


	//   ....[53]....
        /*0444*/ 	.word	0x00000a90
        /*0448*/ 	.word	0x000000ff
        /*044c*/ 	.word	0x000001b8
        /*0450*/ 	.short	0x0100
        /*0452*/ 	.byte	0x04
	.zero		1


	//   ....[54]....
        /*0454*/ 	.word	0x00000aa0
        /*0458*/ 	.word	0x000000ff
        /*045c*/ 	.word	0x000001a8
        /*0460*/ 	.short	0x0100
        /*0462*/ 	.byte	0x04
	.zero		1


	//   ....[55]....
        /*0464*/ 	.word	0x00000ab0
        /*0468*/ 	.word	0x000000ff
        /*046c*/ 	.word	0x000001c0
        /*0470*/ 	.short	0x0100
        /*0472*/ 	.byte	0x04
	.zero		1


	//   ....[56]....
        /*0474*/ 	.word	0x00000ac0
        /*0478*/ 	.word	0x000000ff
        /*047c*/ 	.word	0x000001b0
        /*0480*/ 	.short	0x0100
        /*0482*/ 	.byte	0x04
	.zero		1


	//   ....[57]....
        /*0484*/ 	.word	0x00000ad0
        /*0488*/ 	.word	0x000000ff
        /*048c*/ 	.word	0x000001c8
        /*0490*/ 	.short	0x0100
        /*0492*/ 	.byte	0x04
	.zero		1


	//   ....[58]....
        /*0494*/ 	.word	0x00000bc0
        /*0498*/ 	.word	0x000000ff
        /*049c*/ 	.word	0x000001d0
        /*04a0*/ 	.short	0x0100
        /*04a2*/ 	.byte	0x06
	.zero		1


	//   ....[59]....
        /*04a4*/ 	.word	0x00000bd0
        /*04a8*/ 	.word	0x000000ff
        /*04ac*/ 	.word	0x000001d8
        /*04b0*/ 	.short	0x0100
        /*04b2*/ 	.byte	0x06
	.zero		1


	//   ....[60]....
        /*04b4*/ 	.word	0x00000d10
        /*04b8*/ 	.word	0x000000ff
        /*04bc*/ 	.word	0x000001e0
        /*04c0*/ 	.short	0x0100
        /*04c2*/ 	.byte	0x06
	.zero		1


	//   ....[61]....
        /*04c4*/ 	.word	0x00000d20
        /*04c8*/ 	.word	0x000000ff
        /*04cc*/ 	.word	0x000001f0
        /*04d0*/ 	.short	0x0100
        /*04d2*/ 	.byte	0x06
	.zero		1


	//   ....[62]....
        /*04d4*/ 	.word	0x00000d30
        /*04d8*/ 	.word	0x000000ff
        /*04dc*/ 	.word	0x000001e8
        /*04e0*/ 	.short	0x0100
        /*04e2*/ 	.byte	0x06
	.zero		1


	//   ....[63]....
        /*04e4*/ 	.word	0x00000d40
        /*04e8*/ 	.word	0x000000ff
        /*04ec*/ 	.word	0x000001f8
        /*04f0*/ 	.short	0x0100
        /*04f2*/ 	.byte	0x06
	.zero		1


	//   ....[64]....
        /*04f4*/ 	.word	0x00000e70
        /*04f8*/ 	.word	0x000000ff
        /*04fc*/ 	.word	0x00000200
        /*0500*/ 	.short	0x0100
        /*0502*/ 	.byte	0x04
	.zero		1


	//   ....[65]....
        /*0504*/ 	.word	0x00000e80
        /*0508*/ 	.word	0x000000ff
        /*050c*/ 	.word	0x00000220
        /*0510*/ 	.short	0x0100
        /*0512*/ 	.byte	0x04
	.zero		1


	//   ....[66]....
        /*0514*/ 	.word	0x00000e90
        /*0518*/ 	.word	0x000000ff
        /*051c*/ 	.word	0x00000208
        /*0520*/ 	.short	0x0100
        /*0522*/ 	.byte	0x04
	.zero		1


	//   ....[67]....
        /*0524*/ 	.word	0x00000ea0
        /*0528*/ 	.word	0x000000ff
        /*052c*/ 	.word	0x00000228
        /*0530*/ 	.short	0x0100
        /*0532*/ 	.byte	0x04
	.zero		1


	//   ....[68]....
        /*0534*/ 	.word	0x00000eb0
        /*0538*/ 	.word	0x000000ff
        /*053c*/ 	.word	0x00000210
        /*0540*/ 	.short	0x0100
        /*0542*/ 	.byte	0x04
	.zero		1


	//   ....[69]....
        /*0544*/ 	.word	0x00000ec0
        /*0548*/ 	.word	0x000000ff
        /*054c*/ 	.word	0x00000230
        /*0550*/ 	.short	0x0100
        /*0552*/ 	.byte	0x04
	.zero		1


	//   ....[70]....
        /*0554*/ 	.word	0x00000ed0
        /*0558*/ 	.word	0x000000ff
        /*055c*/ 	.word	0x00000218
        /*0560*/ 	.short	0x0100
        /*0562*/ 	.byte	0x04
	.zero		1


	//   ....[71]....
        /*0564*/ 	.word	0x00000ee0
        /*0568*/ 	.word	0x000000ff
        /*056c*/ 	.word	0x00000238
        /*0570*/ 	.short	0x0100
        /*0572*/ 	.byte	0x04
	.zero		1


	//   ....[72]....
        /*0574*/ 	.word	0x00000fd0
        /*0578*/ 	.word	0x000000ff
        /*057c*/ 	.word	0x00000240
        /*0580*/ 	.short	0x0100
        /*0582*/ 	.byte	0x04
	.zero		1


	//   ....[73]....
        /*0584*/ 	.word	0x00000fe0
        /*0588*/ 	.word	0x000000ff
        /*058c*/ 	.word	0x00000250
        /*0590*/ 	.short	0x0100
        /*0592*/ 	.byte	0x04
	.zero		1


	//   ....[74]....
        /*0594*/ 	.word	0x00000ff0
        /*0598*/ 	.word	0x000000ff
        /*059c*/ 	.word	0x00000248
        /*05a0*/ 	.short	0x0100
        /*05a2*/ 	.byte	0x04
	.zero		1


	//   ....[75]....
        /*05a4*/ 	.word	0x00001000
        /*05a8*/ 	.word	0x000000ff
        /*05ac*/ 	.word	0x00000258
        /*05b0*/ 	.short	0x0100
        /*05b2*/ 	.byte	0x04
	.zero		1


	//   ....[76]....
        /*05b4*/ 	.word	0x00001b40
        /*05b8*/ 	.word	0x00000000
        /*05bc*/ 	.word	0x00000250
        /*05c0*/ 	.short	0x010a
        /*05c2*/ 	.byte	0xff
	.zero		1


	//   ....[77]....
        /*05c4*/ 	.word	0x00001b70
        /*05c8*/ 	.word	0x00000000
        /*05cc*/ 	.word	0x00000240
        /*05d0*/ 	.short	0x0101
        /*05d2*/ 	.byte	0xff
	.zero		1


	//   ....[78]....
        /*05d4*/ 	.word	0x00001c40
        /*05d8*/ 	.word	0x000000ff
        /*05dc*/ 	.word	0x000000d0
        /*05e0*/ 	.short	0x010a
        /*05e2*/ 	.byte	0x04
	.zero		1


	//   ....[79]....
        /*05e4*/ 	.word	0x00001cc0
        /*05e8*/ 	.word	0x000000ff
        /*05ec*/ 	.word	0x000000d0
        /*05f0*/ 	.short	0x010a
        /*05f2*/ 	.byte	0x21
	.zero		1


	//   ....[80]....
        /*05f4*/ 	.word	0x00001e50
        /*05f8*/ 	.word	0x000000ff
        /*05fc*/ 	.word	0x000000d0
        /*0600*/ 	.short	0x010a
        /*0602*/ 	.byte	0x08
	.zero		1


	//   ....[81]....
        /*0604*/ 	.word	0x00001f80
        /*0608*/ 	.word	0x000000ff
        /*060c*/ 	.word	0x000001d8
        /*0610*/ 	.short	0x0101
        /*0612*/ 	.byte	0x06
	.zero		1


	//   ....[82]....
        /*0614*/ 	.word	0x00001fa0
        /*0618*/ 	.word	0x000000ff
        /*061c*/ 	.word	0x000000d0
        /*0620*/ 	.short	0x010a
        /*0622*/ 	.byte	0x04
	.zero		1


	//   ....[83]....
        /*0624*/ 	.word	0x00002020
        /*0628*/ 	.word	0x000000ff
        /*062c*/ 	.word	0x000000d0
        /*0630*/ 	.short	0x010a
        /*0632*/ 	.byte	0x11
	.zero		1


	//   ....[84]....
        /*0634*/ 	.word	0x000021d0
        /*0638*/ 	.word	0x000000ff
        /*063c*/ 	.word	0x000000d0
        /*0640*/ 	.short	0x010a
        /*0642*/ 	.byte	0x07
	.zero		1


	//   ....[85]....
        /*0644*/ 	.word	0x00002310
        /*0648*/ 	.word	0x00000003
        /*064c*/ 	.word	0x000001e0
        /*0650*/ 	.short	0x010a
        /*0652*/ 	.byte	0xff
	.zero		1


	//   ....[86]....
        /*0654*/ 	.word	0x00002460
        /*0658*/ 	.word	0x00000000
        /*065c*/ 	.word	0x00000000
        /*0660*/ 	.short	0x0101
        /*0662*/ 	.byte	0xff
	.zero		1


	//   ....[87]....
        /*0664*/ 	.word	0x00002a20
        /*0668*/ 	.word	0x000000ff
        /*066c*/ 	.word	0x00000000
        /*0670*/ 	.short	0x010a
        /*0672*/ 	.byte	0x04
	.zero		1


	//   ....[88]....
        /*0674*/ 	.word	0x00002ab0
        /*0678*/ 	.word	0x000000ff
        /*067c*/ 	.word	0x00000000
        /*0680*/ 	.short	0x010a
        /*0682*/ 	.byte	0x05
	.zero		1


	//   ....[89]....
        /*0684*/ 	.word	0x00002b40
        /*0688*/ 	.word	0x000000ff
        /*068c*/ 	.word	0x00000000
        /*0690*/ 	.short	0x010a
        /*0692*/ 	.byte	0x05
	.zero		1


	//   ....[90]....
        /*0694*/ 	.word	0x00002bd0
        /*0698*/ 	.word	0x000000ff
        /*069c*/ 	.word	0x00000000
        /*06a0*/ 	.short	0x010a
        /*06a2*/ 	.byte	0x05
	.zero		1


	//   ....[91]....
        /*06a4*/ 	.word	0x00002c60
        /*06a8*/ 	.word	0x000000ff
        /*06ac*/ 	.word	0x00000000
        /*06b0*/ 	.short	0x010a
        /*06b2*/ 	.byte	0x05
	.zero		1


	//   ....[92]....
        /*06b4*/ 	.word	0x00002cf0
        /*06b8*/ 	.word	0x000000ff
        /*06bc*/ 	.word	0x00000000
        /*06c0*/ 	.short	0x010a
        /*06c2*/ 	.byte	0x05
	.zero		1


	//   ....[93]....
        /*06c4*/ 	.word	0x00002d80
        /*06c8*/ 	.word	0x000000ff
        /*06cc*/ 	.word	0x00000000
        /*06d0*/ 	.short	0x010a
        /*06d2*/ 	.byte	0x05
	.zero		1


	//   ....[94]....
        /*06d4*/ 	.word	0x00002e10
        /*06d8*/ 	.word	0x000000ff
        /*06dc*/ 	.word	0x00000000
        /*06e0*/ 	.short	0x010a
        /*06e2*/ 	.byte	0x05
	.zero		1


	//   ....[95]....
        /*06e4*/ 	.word	0x00002ea0
        /*06e8*/ 	.word	0x000000ff
        /*06ec*/ 	.word	0x00000000
        /*06f0*/ 	.short	0x010a
        /*06f2*/ 	.byte	0x05
	.zero		1


	//   ....[96]....
        /*06f4*/ 	.word	0x00002f30
        /*06f8*/ 	.word	0x000000ff
        /*06fc*/ 	.word	0x00000000
        /*0700*/ 	.short	0x010a
        /*0702*/ 	.byte	0x05
	.zero		1


	//   ....[97]....
        /*0704*/ 	.word	0x00002fc0
        /*0708*/ 	.word	0x000000ff
        /*070c*/ 	.word	0x00000000
        /*0710*/ 	.short	0x010a
        /*0712*/ 	.byte	0x05
	.zero		1


	//   ....[98]....
        /*0714*/ 	.word	0x00003050
        /*0718*/ 	.word	0x000000ff
        /*071c*/ 	.word	0x00000000
        /*0720*/ 	.short	0x010a
        /*0722*/ 	.byte	0x05
	.zero		1


	//   ....[99]....
        /*0724*/ 	.word	0x000030e0
        /*0728*/ 	.word	0x000000ff
        /*072c*/ 	.word	0x00000000
        /*0730*/ 	.short	0x010a
        /*0732*/ 	.byte	0x05
	.zero		1


	//   ....[100]....
        /*0734*/ 	.word	0x00003170
        /*0738*/ 	.word	0x000000ff
        /*073c*/ 	.word	0x00000000
        /*0740*/ 	.short	0x010a
        /*0742*/ 	.byte	0x05
	.zero		1


	//   ....[101]....
        /*0744*/ 	.word	0x00003200
        /*0748*/ 	.word	0x000000ff
        /*074c*/ 	.word	0x00000000
        /*0750*/ 	.short	0x010a
        /*0752*/ 	.byte	0x05
	.zero		1


	//   ....[102]....
        /*0754*/ 	.word	0x00003290
        /*0758*/ 	.word	0x000000ff
        /*075c*/ 	.word	0x00000000
        /*0760*/ 	.short	0x010a
        /*0762*/ 	.byte	0x05
	.zero		1


	//   ....[103]....
        /*0764*/ 	.word	0x00003320
        /*0768*/ 	.word	0x000000ff
        /*076c*/ 	.word	0x00000000
        /*0770*/ 	.short	0x010a
        /*0772*/ 	.byte	0x05
	.zero		1


	//   ....[104]....
        /*0774*/ 	.word	0x000033b0
        /*0778*/ 	.word	0x000000ff
        /*077c*/ 	.word	0x00000000
        /*0780*/ 	.short	0x010a
        /*0782*/ 	.byte	0x05
	.zero		1


	//   ....[105]....
        /*0784*/ 	.word	0x00003440
        /*0788*/ 	.word	0x000000ff
        /*078c*/ 	.word	0x00000000
        /*0790*/ 	.short	0x010a
        /*0792*/ 	.byte	0x05
	.zero		1


	//   ....[106]....
        /*0794*/ 	.word	0x000034d0
        /*0798*/ 	.word	0x000000ff
        /*079c*/ 	.word	0x00000000
        /*07a0*/ 	.short	0x010a
        /*07a2*/ 	.byte	0x05
	.zero		1


	//   ....[107]....
        /*07a4*/ 	.word	0x00003560
        /*07a8*/ 	.word	0x000000ff
        /*07ac*/ 	.word	0x00000000
        /*07b0*/ 	.short	0x010a
        /*07b2*/ 	.byte	0x05
	.zero		1


	//   ....[108]....
        /*07b4*/ 	.word	0x000035f0
        /*07b8*/ 	.word	0x000000ff
        /*07bc*/ 	.word	0x00000000
        /*07c0*/ 	.short	0x010a
        /*07c2*/ 	.byte	0x05
	.zero		1


	//   ....[109]....
        /*07c4*/ 	.word	0x00003680
        /*07c8*/ 	.word	0x000000ff
        /*07cc*/ 	.word	0x00000000
        /*07d0*/ 	.short	0x010a
        /*07d2*/ 	.byte	0x05
	.zero		1


	//   ....[110]....
        /*07d4*/ 	.word	0x00003710
        /*07d8*/ 	.word	0x000000ff
        /*07dc*/ 	.word	0x00000000
        /*07e0*/ 	.short	0x010a
        /*07e2*/ 	.byte	0x05
	.zero		1


	//   ....[111]....
        /*07e4*/ 	.word	0x000037a0
        /*07e8*/ 	.word	0x000000ff
        /*07ec*/ 	.word	0x00000000
        /*07f0*/ 	.short	0x010a
        /*07f2*/ 	.byte	0x05
	.zero		1


	//   ....[112]....
        /*07f4*/ 	.word	0x00003840
        /*07f8*/ 	.word	0x00000000
        /*07fc*/ 	.word	0x00000000
        /*0800*/ 	.short	0x010a
        /*0802*/ 	.byte	0xff
	.zero		1


	//   ....[113]....
        /*0804*/ 	.word	0x00003960
        /*0808*/ 	.word	0x00000002
        /*080c*/ 	.word	0x00000240
        /*0810*/ 	.short	0x010a
        /*0812*/ 	.byte	0xff
	.zero		1


	//   ....[114]....
        /*0814*/ 	.word	0x000039d0
        /*0818*/ 	.word	0x00000002
        /*081c*/ 	.word	0x00000000
        /*0820*/ 	.short	0x0101
        /*0822*/ 	.byte	0xff
	.zero		1


	//   ....[115]....
        /*0824*/ 	.word	0x000039f0
        /*0828*/ 	.word	0x000000ff
        /*082c*/ 	.word	0x000001f0
        /*0830*/ 	.short	0x010a
        /*0832*/ 	.byte	0x04
	.zero		1


	//   ....[116]....
        /*0834*/ 	.word	0x00003b10
        /*0838*/ 	.word	0x00000002
        /*083c*/ 	.word	0x000001e0
        /*0840*/ 	.short	0x010a
        /*0842*/ 	.byte	0xff
	.zero		1


	//   ....[117]....
        /*0844*/ 	.word	0x00003c10
        /*0848*/ 	.word	0x00000002
        /*084c*/ 	.word	0x00000000
        /*0850*/ 	.short	0x0101
        /*0852*/ 	.byte	0xff
	.zero		1


	//   ....[118]....
        /*0854*/ 	.word	0x00003ca0
        /*0858*/ 	.word	0x000000ff
        /*085c*/ 	.word	0x000001f0
        /*0860*/ 	.short	0x0106
        /*0862*/ 	.byte	0x04
	.zero		1


	//   ....[119]....
        /*0864*/ 	.word	0x00003cc0
        /*0868*/ 	.word	0x000000ff
        /*086c*/ 	.word	0x000001f0
        /*0870*/ 	.short	0x010a
        /*0872*/ 	.byte	0x04
	.zero		1


	//   ....[120]....
        /*0874*/ 	.word	0x00003d50
        /*0878*/ 	.word	0x000000ff
        /*087c*/ 	.word	0x000001f0
        /*0880*/ 	.short	0x0106
        /*0882*/ 	.byte	0x07
	.zero		1


	//   ....[121]....
        /*0884*/ 	.word	0x00003d90
        /*0888*/ 	.word	0x00000000
        /*088c*/ 	.word	0x000001f0
        /*0890*/ 	.short	0x010a
        /*0892*/ 	.byte	0xff
	.zero		1


	//   ....[122]....
        /*0894*/ 	.word	0x000042a0
        /*0898*/ 	.word	0x00000000
        /*089c*/ 	.word	0x000001e0
        /*08a0*/ 	.short	0x010a
        /*08a2*/ 	.byte	0xff
	.zero		1


	//   ....[123]....
        /*08a4*/ 	.word	0x000043a0
        /*08a8*/ 	.word	0x00000003
        /*08ac*/ 	.word	0x00000000
        /*08b0*/ 	.short	0x0101
        /*08b2*/ 	.byte	0xff
	.zero		1


	//   ....[124]....
        /*08b4*/ 	.word	0x000043b0
        /*08b8*/ 	.word	0x000000ff
        /*08bc*/ 	.word	0x00000000
        /*08c0*/ 	.short	0x010a
        /*08c2*/ 	.byte	0x04
	.zero		1


	//   ....[125]....
        /*08c4*/ 	.word	0x00004430
        /*08c8*/ 	.word	0x000000ff
        /*08cc*/ 	.word	0x00000220
        /*08d0*/ 	.short	0x010a
        /*08d2*/ 	.byte	0x17
	.zero		1


	//   ....[126]....
        /*08d4*/ 	.word	0x00004510
        /*08d8*/ 	.word	0x000000ff
        /*08dc*/ 	.word	0x00000000
        /*08e0*/ 	.short	0x010a
        /*08e2*/ 	.byte	0x05
	.zero		1


	//   ....[127]....
        /*08e4*/ 	.word	0x00004650
        /*08e8*/ 	.word	0x000000ff
        /*08ec*/ 	.word	0x00000000
        /*08f0*/ 	.short	0x010a
        /*08f2*/ 	.byte	0x04
	.zero		1


	//   ....[128]....
        /*08f4*/ 	.word	0x00004840
        /*08f8*/ 	.word	0x000000ff
        /*08fc*/ 	.word	0x00000000
        /*0900*/ 	.short	0x010a
        /*0902*/ 	.byte	0x04
	.zero		1


	//   ....[129]....
        /*0904*/ 	.word	0x000048d0
        /*0908*/ 	.word	0x000000ff
        /*090c*/ 	.word	0x00000000
        /*0910*/ 	.short	0x010a
        /*0912*/ 	.byte	0x05
	.zero		1


	//   ....[130]....
        /*0914*/ 	.word	0x00004960
        /*0918*/ 	.word	0x000000ff
        /*091c*/ 	.word	0x00000000
        /*0920*/ 	.short	0x010a
        /*0922*/ 	.byte	0x05
	.zero		1


	//   ....[131]....
        /*0924*/ 	.word	0x000049f0
        /*0928*/ 	.word	0x000000ff
        /*092c*/ 	.word	0x00000000
        /*0930*/ 	.short	0x010a
        /*0932*/ 	.byte	0x04
	.zero		1


	//   ....[132]....
        /*0934*/ 	.word	0x00004ed0
        /*0938*/ 	.word	0x00000008
        /*093c*/ 	.word	0x000001e0
        /*0940*/ 	.short	0x010a
        /*0942*/ 	.byte	0xff
	.zero		1


	//   ....[133]....
        /*0944*/ 	.word	0x00005040
        /*0948*/ 	.word	0x00000000
        /*094c*/ 	.word	0x00000000
        /*0950*/ 	.short	0x0101
        /*0952*/ 	.byte	0xff
	.zero		1


	//   ....[134]....
        /*0954*/ 	.word	0x00005510
        /*0958*/ 	.word	0x000000ff
        /*095c*/ 	.word	0x000001d8
        /*0960*/ 	.short	0x010a
        /*0962*/ 	.byte	0x18
	.zero		1


	//   ....[135]....
        /*0964*/ 	.word	0x000056e0
        /*0968*/ 	.word	0x000000ff
        /*096c*/ 	.word	0x000001b8
        /*0970*/ 	.short	0x010a
        /*0972*/ 	.byte	0x04
	.zero		1


	//   ....[136]....
        /*0974*/ 	.word	0x000058c0
        /*0978*/ 	.word	0x000000ff
        /*097c*/ 	.word	0x000001a0
        /*0980*/ 	.short	0x010b
        /*0982*/ 	.byte	0x04
	.zero		1


	//   ....[137]....
        /*0984*/ 	.word	0x000058d0
        /*0988*/ 	.word	0x000000ff
        /*098c*/ 	.word	0x00000000
        /*0990*/ 	.short	0x0101
        /*0992*/ 	.byte	0x07
	.zero		1


	//   ....[138]....
        /*0994*/ 	.word	0x000058e0
        /*0998*/ 	.word	0x000000ff
        /*099c*/ 	.word	0x000001b8
        /*09a0*/ 	.short	0x010a
        /*09a2*/ 	.byte	0x05
	.zero		1


	//   ....[139]....
        /*09a4*/ 	.word	0x00005b30
        /*09a8*/ 	.word	0x000000ff
        /*09ac*/ 	.word	0x000001a0
        /*09b0*/ 	.short	0x010b
        /*09b2*/ 	.byte	0x05
	.zero		1


	//   ....[140]....
        /*09b4*/ 	.word	0x00005b40
        /*09b8*/ 	.word	0x000000ff
        /*09bc*/ 	.word	0x00000000
        /*09c0*/ 	.short	0x0101
        /*09c2*/ 	.byte	0x04
	.zero		1


	//   ....[141]....
        /*09c4*/ 	.word	0x00005b90
        /*09c8*/ 	.word	0x000000ff
        /*09cc*/ 	.word	0x00000000
        /*09d0*/ 	.short	0x010a
        /*09d2*/ 	.byte	0x04
	.zero		1


	//   ....[142]....
        /*09d4*/ 	.word	0x00005c20
        /*09d8*/ 	.word	0x000000ff
        /*09dc*/ 	.word	0x00000000
        /*09e0*/ 	.short	0x010a
        /*09e2*/ 	.byte	0x05
	.zero		1


	//   ....[143]....
        /*09e4*/ 	.word	0x00005cc0
        /*09e8*/ 	.word	0x00000000
        /*09ec*/ 	.word	0x00000000
        /*09f0*/ 	.short	0x010a
        /*09f2*/ 	.byte	0xff
	.zero		1


	//   ....[144]....
        /*09f4*/ 	.word	0x00006020
        /*09f8*/ 	.word	0x00000000
        /*09fc*/ 	.word	0x000001e0
        /*0a00*/ 	.short	0x010a
        /*0a02*/ 	.byte	0xff
	.zero		1


	//   ....[145]....
        /*0a04*/ 	.word	0x000060f0
        /*0a08*/ 	.word	0x00000000
        /*0a0c*/ 	.word	0x00000000
        /*0a10*/ 	.short	0x0101
        /*0a12*/ 	.byte	0xff
	.zero		1


	//   ....[146]....
        /*0a14*/ 	.word	0x00006d00
        /*0a18*/ 	.word	0x00000002
        /*0a1c*/ 	.word	0x000001a0
        /*0a20*/ 	.short	0x010a
        /*0a22*/ 	.byte	0xff
	.zero		1


	//   ....[147]....
        /*0a24*/ 	.word	0x00006d40
        /*0a28*/ 	.word	0x0000001b
        /*0a2c*/ 	.word	0x00000200
        /*0a30*/ 	.short	0x010a
        /*0a32*/ 	.byte	0xff
	.zero		1


	//   ....[148]....
        /*0a34*/ 	.word	0x00006e30
        /*0a38*/ 	.word	0x00000002
        /*0a3c*/ 	.word	0x000001a0
        /*0a40*/ 	.short	0x010a
        /*0a42*/ 	.byte	0xff
	.zero		1


	//   ....[149]....
        /*0a44*/ 	.word	0x00006fc0
        /*0a48*/ 	.word	0x0000001b
        /*0a4c*/ 	.word	0x00000200
        /*0a50*/ 	.short	0x010a
        /*0a52*/ 	.byte	0xff
	.zero		1


	//   ....[150]....
        /*0a54*/ 	.word	0x00007790
        /*0a58*/ 	.word	0x00000000
        /*0a5c*/ 	.word	0x00000000
        /*0a60*/ 	.short	0x0101
        /*0a62*/ 	.byte	0xff
	.zero		1


	//   ....[151]....
        /*0a64*/ 	.word	0x000077a0
        /*0a68*/ 	.word	0x00000002
        /*0a6c*/ 	.word	0x000001a0
        /*0a70*/ 	.short	0x010a
        /*0a72*/ 	.byte	0xff
	.zero		1


	//   ....[152]....
        /*0a74*/ 	.word	0x00007860
        /*0a78*/ 	.word	0x00000002
        /*0a7c*/ 	.word	0x000001a0
        /*0a80*/ 	.short	0x010a
        /*0a82*/ 	.byte	0xff
	.zero		1


	//   ....[153]....
        /*0a84*/ 	.word	0x00007c10
        /*0a88*/ 	.word	0x000000ff
        /*0a8c*/ 	.word	0x00000000
        /*0a90*/ 	.short	0x0101
        /*0a92*/ 	.byte	0x04
	.zero		1


	//   ....[154]....
        /*0a94*/ 	.word	0x00008160
        /*0a98*/ 	.word	0x00000000
        /*0a9c*/ 	.word	0x00000000
        /*0aa0*/ 	.short	0x0101
        /*0aa2*/ 	.byte	0xff
	.zero		1


	//   ....[155]....
        /*0aa4*/ 	.word	0x00008410
        /*0aa8*/ 	.word	0x000000ff
        /*0aac*/ 	.word	0x00000000
        /*0ab0*/ 	.short	0x0101
        /*0ab2*/ 	.byte	0x04
	.zero		1


	//   ....[156]....
        /*0ab4*/ 	.word	0x00008430
        /*0ab8*/ 	.word	0x00000000
        /*0abc*/ 	.word	0x00000250
        /*0ac0*/ 	.short	0x010a
        /*0ac2*/ 	.byte	0xff
	.zero		1


	//   ....[157]....
        /*0ac4*/ 	.word	0x00008490
        /*0ac8*/ 	.word	0x00000000
        /*0acc*/ 	.word	0x000000d0
        /*0ad0*/ 	.short	0x010a
        /*0ad2*/ 	.byte	0xff
	.zero		1


	//   ....[158]....
        /*0ad4*/ 	.word	0x000084f0
        /*0ad8*/ 	.word	0x00000000
        /*0adc*/ 	.word	0x000000d0
        /*0ae0*/ 	.short	0x010a
        /*0ae2*/ 	.byte	0xff
	.zero		1


	//   ....[159]....
        /*0ae4*/ 	.word	0x00008540
        /*0ae8*/ 	.word	0x00000003
        /*0aec*/ 	.word	0x000001e0
        /*0af0*/ 	.short	0x010a
        /*0af2*/ 	.byte	0xff
	.zero		1


	//   ....[160]....
        /*0af4*/ 	.word	0x000085a0
        /*0af8*/ 	.word	0x00000000
        /*0afc*/ 	.word	0x00000000
        /*0b00*/ 	.short	0x010a
        /*0b02*/ 	.byte	0xff
	.zero		1


	//   ....[161]....
        /*0b04*/ 	.word	0x00008600
        /*0b08*/ 	.word	0x00000000
        /*0b0c*/ 	.word	0x00000000
        /*0b10*/ 	.short	0x010a
        /*0b12*/ 	.byte	0xff
	.zero		1


	//   ....[162]....
        /*0b14*/ 	.word	0x00008660
        /*0b18*/ 	.word	0x00000000
        /*0b1c*/ 	.word	0x00000000
        /*0b20*/ 	.short	0x010a
        /*0b22*/ 	.byte	0xff
	.zero		1


	//   ....[163]....
        /*0b24*/ 	.word	0x000086c0
        /*0b28*/ 	.word	0x00000000
        /*0b2c*/ 	.word	0x00000000
        /*0b30*/ 	.short	0x010a
        /*0b32*/ 	.byte	0xff
	.zero		1


	//   ....[164]....
        /*0b34*/ 	.word	0x00008720
        /*0b38*/ 	.word	0x00000000
        /*0b3c*/ 	.word	0x00000000
        /*0b40*/ 	.short	0x010a
        /*0b42*/ 	.byte	0xff
	.zero		1


	//   ....[165]....
        /*0b44*/ 	.word	0x00008780
        /*0b48*/ 	.word	0x00000000
        /*0b4c*/ 	.word	0x00000000
        /*0b50*/ 	.short	0x010a
        /*0b52*/ 	.byte	0xff
	.zero		1


	//   ....[166]....
        /*0b54*/ 	.word	0x000087e0
        /*0b58*/ 	.word	0x00000000
        /*0b5c*/ 	.word	0x00000000
        /*0b60*/ 	.short	0x010a
        /*0b62*/ 	.byte	0xff
	.zero		1


	//   ....[167]....
        /*0b64*/ 	.word	0x00008840
        /*0b68*/ 	.word	0x00000000
        /*0b6c*/ 	.word	0x00000000
        /*0b70*/ 	.short	0x010a
        /*0b72*/ 	.byte	0xff
	.zero		1


	//   ....[168]....
        /*0b74*/ 	.word	0x000088a0
        /*0b78*/ 	.word	0x00000000
        /*0b7c*/ 	.word	0x00000000
        /*0b80*/ 	.short	0x010a
        /*0b82*/ 	.byte	0xff
	.zero		1


	//   ....[169]....
        /*0b84*/ 	.word	0x00008900
        /*0b88*/ 	.word	0x00000000
        /*0b8c*/ 	.word	0x00000000
        /*0b90*/ 	.short	0x010a
        /*0b92*/ 	.byte	0xff
	.zero		1


	//   ....[170]....
        /*0b94*/ 	.word	0x00008960
        /*0b98*/ 	.word	0x00000000
        /*0b9c*/ 	.word	0x00000000
        /*0ba0*/ 	.short	0x010a
        /*0ba2*/ 	.byte	0xff
	.zero		1


	//   ....[171]....
        /*0ba4*/ 	.word	0x000089c0
        /*0ba8*/ 	.word	0x00000000
        /*0bac*/ 	.word	0x00000000
        /*0bb0*/ 	.short	0x010a
        /*0bb2*/ 	.byte	0xff
	.zero		1


	//   ....[172]....
        /*0bb4*/ 	.word	0x00008a20
        /*0bb8*/ 	.word	0x00000000
        /*0bbc*/ 	.word	0x00000000
        /*0bc0*/ 	.short	0x010a
        /*0bc2*/ 	.byte	0xff
	.zero		1


	//   ....[173]....
        /*0bc4*/ 	.word	0x00008a80
        /*0bc8*/ 	.word	0x00000000
        /*0bcc*/ 	.word	0x00000000
        /*0bd0*/ 	.short	0x010a
        /*0bd2*/ 	.byte	0xff
	.zero		1


	//   ....[174]....
        /*0bd4*/ 	.word	0x00008ae0
        /*0bd8*/ 	.word	0x00000000
        /*0bdc*/ 	.word	0x00000000
        /*0be0*/ 	.short	0x010a
        /*0be2*/ 	.byte	0xff
	.zero		1


	//   ....[175]....
        /*0be4*/ 	.word	0x00008b40
        /*0be8*/ 	.word	0x00000000
        /*0bec*/ 	.word	0x00000000
        /*0bf0*/ 	.short	0x010a
        /*0bf2*/ 	.byte	0xff
	.zero		1


	//   ....[176]....
        /*0bf4*/ 	.word	0x00008ba0
        /*0bf8*/ 	.word	0x00000000
        /*0bfc*/ 	.word	0x00000000
        /*0c00*/ 	.short	0x010a
        /*0c02*/ 	.byte	0xff
	.zero		1


	//   ....[177]....
        /*0c04*/ 	.word	0x00008c00
        /*0c08*/ 	.word	0x00000000
        /*0c0c*/ 	.word	0x00000000
        /*0c10*/ 	.short	0x010a
        /*0c12*/ 	.byte	0xff
	.zero		1


	//   ....[178]....
        /*0c14*/ 	.word	0x00008c60
        /*0c18*/ 	.word	0x00000000
        /*0c1c*/ 	.word	0x00000000
        /*0c20*/ 	.short	0x010a
        /*0c22*/ 	.byte	0xff
	.zero		1


	//   ....[179]....
        /*0c24*/ 	.word	0x00008cc0
        /*0c28*/ 	.word	0x00000000
        /*0c2c*/ 	.word	0x00000000
        /*0c30*/ 	.short	0x010a
        /*0c32*/ 	.byte	0xff
	.zero		1


	//   ....[180]....
        /*0c34*/ 	.word	0x00008d20
        /*0c38*/ 	.word	0x00000000
        /*0c3c*/ 	.word	0x00000000
        /*0c40*/ 	.short	0x010a
        /*0c42*/ 	.byte	0xff
	.zero		1


	//   ....[181]....
        /*0c44*/ 	.word	0x00008d80
        /*0c48*/ 	.word	0x00000000
        /*0c4c*/ 	.word	0x00000000
        /*0c50*/ 	.short	0x010a
        /*0c52*/ 	.byte	0xff
	.zero		1


	//   ....[182]....
        /*0c54*/ 	.word	0x00008de0
        /*0c58*/ 	.word	0x00000000
        /*0c5c*/ 	.word	0x00000000
        /*0c60*/ 	.short	0x010a
        /*0c62*/ 	.byte	0xff
	.zero		1


	//   ....[183]....
        /*0c64*/ 	.word	0x00008e40
        /*0c68*/ 	.word	0x00000000
        /*0c6c*/ 	.word	0x00000000
        /*0c70*/ 	.short	0x010a
        /*0c72*/ 	.byte	0xff
	.zero		1


	//   ....[184]....
        /*0c74*/ 	.word	0x00008ea0
        /*0c78*/ 	.word	0x00000000
        /*0c7c*/ 	.word	0x00000000
        /*0c80*/ 	.short	0x010a
        /*0c82*/ 	.byte	0xff
	.zero		1


	//   ....[185]....
        /*0c84*/ 	.word	0x00008ef0
        /*0c88*/ 	.word	0x00000002
        /*0c8c*/ 	.word	0x00000240
        /*0c90*/ 	.short	0x010a
        /*0c92*/ 	.byte	0xff
	.zero		1


	//   ....[186]....
        /*0c94*/ 	.word	0x00008f50
        /*0c98*/ 	.word	0x00000002
        /*0c9c*/ 	.word	0x000001f0
        /*0ca0*/ 	.short	0x010a
        /*0ca2*/ 	.byte	0xff
	.zero		1


	//   ....[187]....
        /*0ca4*/ 	.word	0x00008fa0
        /*0ca8*/ 	.word	0x00000002
        /*0cac*/ 	.word	0x000001e0
        /*0cb0*/ 	.short	0x010a
        /*0cb2*/ 	.byte	0xff
	.zero		1


	//   ....[188]....
        /*0cb4*/ 	.word	0x00009000
        /*0cb8*/ 	.word	0x00000000
        /*0cbc*/ 	.word	0x000001f0
        /*0cc0*/ 	.short	0x010a
        /*0cc2*/ 	.byte	0xff
	.zero		1


	//   ....[189]....
        /*0cc4*/ 	.word	0x00009050
        /*0cc8*/ 	.word	0x00000000
        /*0ccc*/ 	.word	0x000001e0
        /*0cd0*/ 	.short	0x010a
        /*0cd2*/ 	.byte	0xff
	.zero		1


	//   ....[190]....
        /*0cd4*/ 	.word	0x000090b0
        /*0cd8*/ 	.word	0x00000002
        /*0cdc*/ 	.word	0x00000220
        /*0ce0*/ 	.short	0x010a
        /*0ce2*/ 	.byte	0xff
	.zero		1


	//   ....[191]....
        /*0ce4*/ 	.word	0x00009110
        /*0ce8*/ 	.word	0x00000000
        /*0cec*/ 	.word	0x00000000
        /*0cf0*/ 	.short	0x010a
        /*0cf2*/ 	.byte	0xff
	.zero		1


	//   ....[192]....
        /*0cf4*/ 	.word	0x00009170
        /*0cf8*/ 	.word	0x00000000
        /*0cfc*/ 	.word	0x00000000
        /*0d00*/ 	.short	0x010a
        /*0d02*/ 	.byte	0xff
	.zero		1


	//   ....[193]....
        /*0d04*/ 	.word	0x000091d0
        /*0d08*/ 	.word	0x00000000
        /*0d0c*/ 	.word	0x00000000
        /*0d10*/ 	.short	0x010a
        /*0d12*/ 	.byte	0xff
	.zero		1


	//   ....[194]....
        /*0d14*/ 	.word	0x00009230
        /*0d18*/ 	.word	0x00000000
        /*0d1c*/ 	.word	0x00000000
        /*0d20*/ 	.short	0x010a
        /*0d22*/ 	.byte	0xff
	.zero		1


	//   ....[195]....
        /*0d24*/ 	.word	0x00009290
        /*0d28*/ 	.word	0x00000000
        /*0d2c*/ 	.word	0x00000000
        /*0d30*/ 	.short	0x010a
        /*0d32*/ 	.byte	0xff
	.zero		1


	//   ....[196]....
        /*0d34*/ 	.word	0x000092e0
        /*0d38*/ 	.word	0x00000008
        /*0d3c*/ 	.word	0x000001e0
        /*0d40*/ 	.short	0x010a
        /*0d42*/ 	.byte	0xff
	.zero		1


	//   ....[197]....
        /*0d44*/ 	.word	0x00009340
        /*0d48*/ 	.word	0x00000000
        /*0d4c*/ 	.word	0x000001d8
        /*0d50*/ 	.short	0x010a
        /*0d52*/ 	.byte	0xff
	.zero		1


	//   ....[198]....
        /*0d54*/ 	.word	0x000093a0
        /*0d58*/ 	.word	0x00000000
        /*0d5c*/ 	.word	0x000001b8
        /*0d60*/ 	.short	0x010a
        /*0d62*/ 	.byte	0xff
	.zero		1


	//   ....[199]....
        /*0d64*/ 	.word	0x00009400
        /*0d68*/ 	.word	0x00000002
        /*0d6c*/ 	.word	0x000001b8
        /*0d70*/ 	.short	0x010a
        /*0d72*/ 	.byte	0xff
	.zero		1


	//   ....[200]....
        /*0d74*/ 	.word	0x00009460
        /*0d78*/ 	.word	0x00000000
        /*0d7c*/ 	.word	0x00000000
        /*0d80*/ 	.short	0x010a
        /*0d82*/ 	.byte	0xff
	.zero		1


	//   ....[201]....
        /*0d84*/ 	.word	0x000094c0
        /*0d88*/ 	.word	0x00000000
        /*0d8c*/ 	.word	0x00000000
        /*0d90*/ 	.short	0x010a
        /*0d92*/ 	.byte	0xff
	.zero		1


	//   ....[202]....
        /*0d94*/ 	.word	0x00009510
        /*0d98*/ 	.word	0x00000000
        /*0d9c*/ 	.word	0x000001e0
        /*0da0*/ 	.short	0x010a
        /*0da2*/ 	.byte	0xff
	.zero		1


	//   ....[203]....
        /*0da4*/ 	.word	0x00009560
        /*0da8*/ 	.word	0x00000002
        /*0dac*/ 	.word	0x000001a0
        /*0db0*/ 	.short	0x010a
        /*0db2*/ 	.byte	0xff
	.zero		1


	//   ....[204]....
        /*0db4*/ 	.word	0x000095b0
        /*0db8*/ 	.word	0x0000001b
        /*0dbc*/ 	.word	0x00000200
        /*0dc0*/ 	.short	0x010a
        /*0dc2*/ 	.byte	0xff
	.zero		1


	//   ....[205]....
        /*0dc4*/ 	.word	0x00009600
        /*0dc8*/ 	.word	0x00000002
        /*0dcc*/ 	.word	0x000001a0
        /*0dd0*/ 	.short	0x010a
        /*0dd2*/ 	.byte	0xff
	.zero		1


	//----- nvinfo : EIATTR_NUM_MBARRIERS
	.align		4
.L_47:
        /*0dd4*/ 	.byte	0x03, 0x38
        /*0dd6*/ 	.short	0x004c


	//----- nvinfo : EIATTR_EXIT_INSTR_OFFSETS
	.align		4
        /*0dd8*/ 	.byte	0x04, 0x1c
        /*0dda*/ 	.short	(.L_49 - .L_48)


	//   ....[0]....
.L_48:
        /*0ddc*/ 	.word	0x00003870


	//   ....[1]....
        /*0de0*/ 	.word	0x00003d60


	//   ....[2]....
        /*0de4*/ 	.word	0x00003dc0


	//   ....[3]....
        /*0de8*/ 	.word	0x00004c50


	//   ....[4]....
        /*0dec*/ 	.word	0x00005cf0


	//   ....[5]....
        /*0df0*/ 	.word	0x00005d30


	//   ....[6]....
        /*0df4*/ 	.word	0x00008300


	//   ....[7]....
        /*0df8*/ 	.word	0x00008380


	//   ....[8]....
        /*0dfc*/ 	.word	0x000083b0


	//   ....[9]....
        /*0e00*/ 	.word	0x00008420


	//----- nvinfo : EIATTR_MAX_THREADS
	.align		4
.L_49:
        /*0e04*/ 	.byte	0x04, 0x05
        /*0e06*/ 	.short	(.L_51 - .L_50)
.L_50:
        /*0e08*/ 	.word	0x00000100
        /*0e0c*/ 	.word	0x00000001
        /*0e10*/ 	.word	0x00000001


	//----- nvinfo : EIATTR_CRS_STACK_SIZE
	.align		4
.L_51:
        /*0e14*/ 	.byte	0x04, 0x1e
        /*0e16*/ 	.short	(.L_53 - .L_52)
.L_52:
        /*0e18*/ 	.word	0x00000000


	//----- nvinfo : EIATTR_CBANK_PARAM_SIZE
	.align		4
.L_53:
        /*0e1c*/ 	.byte	0x03, 0x19
        /*0e1e*/ 	.short	0x0800


	//----- nvinfo : EIATTR_PARAM_CBANK
	.align		4
        /*0e20*/ 	.byte	0x04, 0x0a
        /*0e22*/ 	.short	(.L_55 - .L_54)
	.align		4
.L_54:
        /*0e24*/ 	.word	index@(.nv.constant0._ZN7cutlass13device_kernelINS_4gemm6kernel13GemmUniversalIN4cute5tupleIJiiiiEEENS1_10collective13CollectiveMmaINS1_35MainloopSm100TmaUmmaWarpSpecializedILi26ELi2ELi4ENS5_IJNS4_1CILi2EEENSA_ILi1EEESC_EEEEENS5_IJNSA_ILi64EEESF_NSA_ILi32EEEEEENS_6half_tENS5_IJlSC_lEEESI_SJ_NS4_8TiledMMAINS4_8MMA_AtomIJNS4_20SM100_MMA_F16BF16_SSISI_SI_fLi64ELi64ELNS4_4UMMA5MajorE0ELSO_0ELNSN_7ScaleInE0ELSP_0EEEEEENS4_6LayoutINS5_IJSC_SC_SC_EEENS5_IJNSA_ILi0EEESU_SU_EEEEENS5_IJNS4_10UnderscoreESX_SX_EEEEENS4_13SM90_TMA_LOADENS4_14ComposedLayoutINS4_7SwizzleILi2ELi4ELi3EEENS4_18smem_ptr_flag_bitsILi16EEENSS_INS5_IJNSA_ILi8EEESG_EEENS5_IJSG_SC_EEEEEEEvNS4_8identityENS4_23SM90_TMA_LOAD_MULTICASTES1A_vS1B_EENS_8epilogue10collective18CollectiveEpilogueINS1E_23Sm100TmaWarpSpecializedILi3ELi2ELi16ELb1ELb0EEEJSH_NS5_IJNSS_ISF_SC_EENSS_ISG_SC_EEEEESI_SJ_SI_SJ_NS1E_6fusion15FusionCallbacksIS1I_NS1M_17LinearCombinationISI_fSI_fLNS_15FloatRoundStyleE2EEESH_S1L_JEEENS4_5SM1004TMEM4LOAD26SM100_TMEM_LOAD_16dp256b4xES10_S1A_NS4_17SM75_U32x4_LDSM_NENS4_14SM90_TMA_STOREES1A_NS4_17SM90_U32x4_STSM_NENS4_39AutoVectorizingCopyWithAssumedAlignmentILi128EEEEEEvvEEEEvNT_6ParamsE)
        /*0e28*/ 	.short	0x0380
        /*0e2a*/ 	.short	0x0800


	//----- nvinfo : EIATTR_SW_WAR
	.align		4
.L_55:
        /*0e2c*/ 	.byte	0x04, 0x36
        /*0e2e*/ 	.short	(.L_57 - .L_56)
.L_56:
        /*0e30*/ 	.word	0x00000008
.L_57:


//--------------------- .nv.callgraph             --------------------------
	.section	.nv.callgraph,"",@"SHT_CUDA_CALLGRAPH"
	.align	4
	.sectionentsize	8
	.align		4
        /*0000*/ 	.word	0x00000000
	.align		4
        /*0004*/ 	.word	0xffffffff
	.align		4
        /*0008*/ 	.word	index@(_ZN7cutlass13device_kernelINS_4gemm6kernel13GemmUniversalIN4cute5tupleIJiiiiEEENS1_10collective13CollectiveMmaINS1_35MainloopSm100TmaUmmaWarpSpecializedILi26ELi2ELi4ENS5_IJNS4_1CILi2EEENSA_ILi1EEESC_EEEEENS5_IJNSA_ILi64EEESF_NSA_ILi32EEEEEENS_6half_tENS5_IJlSC_lEEESI_SJ_NS4_8TiledMMAINS4_8MMA_AtomIJNS4_20SM100_MMA_F16BF16_SSISI_SI_fLi64ELi64ELNS4_4UMMA5MajorE0ELSO_0ELNSN_7ScaleInE0ELSP_0EEEEEENS4_6LayoutINS5_IJSC_SC_SC_EEENS5_IJNSA_ILi0EEESU_SU_EEEEENS5_IJNS4_10UnderscoreESX_SX_EEEEENS4_13SM90_TMA_LOADENS4_14ComposedLayoutINS4_7SwizzleILi2ELi4ELi3EEENS4_18smem_ptr_flag_bitsILi16EEENSS_INS5_IJNSA_ILi8EEESG_EEENS5_IJSG_SC_EEEEEEEvNS4_8identityENS4_23SM90_TMA_LOAD_MULTICASTES1A_vS1B_EENS_8epilogue10collective18CollectiveEpilogueINS1E_23Sm100TmaWarpSpecializedILi3ELi2ELi16ELb1ELb0EEEJSH_NS5_IJNSS_ISF_SC_EENSS_ISG_SC_EEEEESI_SJ_SI_SJ_NS1E_6fusion15FusionCallbacksIS1I_NS1M_17LinearCombinationISI_fSI_fLNS_15FloatRoundStyleE2EEESH_S1L_JEEENS4_5SM1004TMEM4LOAD26SM100_TMEM_LOAD_16dp256b4xES10_S1A_NS4_17SM75_U32x4_LDSM_NENS4_14SM90_TMA_STOREES1A_NS4_17SM90_U32x4_STSM_NENS4_39AutoVectorizingCopyWithAssumedAlignmentILi128EEEEEEvvEEEEvNT_6ParamsE)
	.align		4
        /*000c*/ 	.word	index@(__assertfail)
	.align		4
        /*0010*/ 	.word	0x00000000
	.align		4
        /*0014*/ 	.word	0xfffffffe
	.align		4
        /*0018*/ 	.word	0x00000000
	.align		4
        /*001c*/ 	.word	0xfffffffd
	.align		4
        /*0020*/ 	.word	0x00000000
	.align		4
        /*0024*/ 	.word	0xfffffffc


//--------------------- .nv.constant4             --------------------------
	.section	.nv.constant4,"a",@progbits
	.align	8
	.align		8
.nv.constant4:
        /*0000*/ 	.dword	__assertfail
	.align		8
        /*0008*/ 	.dword	__unnamed_1
	.align		8
        /*0010*/ 	.dword	__unnamed_2
	.align		8
        /*0018*/ 	.dword	_ZN40_INTERNAL_e03e2e1a_4_k_cu_21289ea2_241834cuda3std3__45__cpo5beginE
	.align		8
        /*0020*/ 	.dword	_ZN40_INTERNAL_e03e2e1a_4_k_cu_21289ea2_241834cuda3std3__45__cpo3endE
	.align		8
        /*0028*/ 	.dword	_ZN40_INTERNAL_e03e2e1a_4_k_cu_21289ea2_241834cuda3std3__45__cpo6cbeginE
	.align		8
        /*0030*/ 	.dword	_ZN40_INTERNAL_e03e2e1a_4_k_cu_21289ea2_241834cuda3std3__45__cpo4cendE
	.align		8
        /*0038*/ 	.dword	_ZN40_INTERNAL_e03e2e1a_4_k_cu_21289ea2_241834cuda3std3__442_GLOBAL__N__e03e2e1a_4_k_cu_21289ea2_241836ignoreE
	.align		8
        /*0040*/ 	.dword	_ZN40_INTERNAL_e03e2e1a_4_k_cu_21289ea2_241834cuda3std3__419piecewise_constructE
	.align		8
        /*0048*/ 	.dword	_ZN40_INTERNAL_e03e2e1a_4_k_cu_21289ea2_241834cuda3std3__48in_placeE
	.align		8
        /*0050*/ 	.dword	_ZN40_INTERNAL_e03e2e1a_4_k_cu_21289ea2_241834cuda3std6ranges3__45__cpo4swapE
	.align		8
        /*0058*/ 	.dword	_ZN40_INTERNAL_e03e2e1a_4_k_cu_21289ea2_241834cuda3std6ranges3__45__cpo9iter_moveE
	.align		8
        /*0060*/ 	.dword	_ZN40_INTERNAL_e03e2e1a_4_k_cu_21289ea2_241834cute7productE
	.align		8
        /*0068*/ 	.dword	_ZN40_INTERNAL_e03e2e1a_4_k_cu_21289ea2_241834cute1_E
	.align		8
        /*0070*/ 	.dword	$str$25
	.align		8
        /*0078*/ 	.dword	$str$26
	.align		8
        /*0080*/ 	.dword	$str$27
	.align		8
        /*0088*/ 	.dword	$str$28


//--------------------- .text._ZN7cutlass13device_kernelINS_4gemm6kernel13GemmUniversalIN4cute5tupleIJiiiiEEENS1_10collective13CollectiveMmaINS1_35MainloopSm100TmaUmmaWarpSpecializedILi26ELi2ELi4ENS5_IJNS4_1CILi2EEENSA_ILi1EEESC_EEEEENS5_IJNSA_ILi64EEESF_NSA_ILi32EEEEEENS_6half_tENS5_IJlSC_lEEESI_SJ_NS4_8TiledMMAINS4_8MMA_AtomIJNS4_20SM100_MMA_F16BF16_SSISI_SI_fLi64ELi64ELNS4_4UMMA5MajorE0ELSO_0ELNSN_7ScaleInE0ELSP_0EEEEEENS4_6LayoutINS5_IJSC_SC_SC_EEENS5_IJNSA_ILi0EEESU_SU_EEEEENS5_IJNS4_10UnderscoreESX_SX_EEEEENS4_13SM90_TMA_LOADENS4_14ComposedLayoutINS4_7SwizzleILi2ELi4ELi3EEENS4_18smem_ptr_flag_bitsILi16EEENSS_INS5_IJNSA_ILi8EEESG_EEENS5_IJSG_SC_EEEEEEEvNS4_8identityENS4_23SM90_TMA_LOAD_MULTICASTES1A_vS1B_EENS_8epilogue10collective18CollectiveEpilogueINS1E_23Sm100TmaWarpSpecializedILi3ELi2ELi16ELb1ELb0EEEJSH_NS5_IJNSS_ISF_SC_EENSS_ISG_SC_EEEEESI_SJ_SI_SJ_NS1E_6fusion15FusionCallbacksIS1I_NS1M_17LinearCombinationISI_fSI_fLNS_15FloatRoundStyleE2EEESH_S1L_JEEENS4_5SM1004TMEM4LOAD26SM100_TMEM_LOAD_16dp256b4xES10_S1A_NS4_17SM75_U32x4_LDSM_NENS4_14SM90_TMA_STOREES1A_NS4_17SM90_U32x4_STSM_NENS4_39AutoVectorizingCopyWithAssumedAlignmentILi128EEEEEEvvEEEEvNT_6ParamsE --------------------------
	.section	.text._ZN7cutlass13device_kernelINS_4gemm6kernel13GemmUniversalIN4cute5tupleIJiiiiEEENS1_10collective13CollectiveMmaINS1_35MainloopSm100TmaUmmaWarpSpecializedILi26ELi2ELi4ENS5_IJNS4_1CILi2EEENSA_ILi1EEESC_EEEEENS5_IJNSA_ILi64EEESF_NSA_ILi32EEEEEENS_6half_tENS5_IJlSC_lEEESI_SJ_NS4_8TiledMMAINS4_8MMA_AtomIJNS4_20SM100_MMA_F16BF16_SSISI_SI_fLi64ELi64ELNS4_4UMMA5MajorE0ELSO_0ELNSN_7ScaleInE0ELSP_0EEEEEENS4_6LayoutINS5_IJSC_SC_SC_EEENS5_IJNSA_ILi0EEESU_SU_EEEEENS5_IJNS4_10UnderscoreESX_SX_EEEEENS4_13SM90_TMA_LOADENS4_14ComposedLayoutINS4_7SwizzleILi2ELi4ELi3EEENS4_18smem_ptr_flag_bitsILi16EEENSS_INS5_IJNSA_ILi8EEESG_EEENS5_IJSG_SC_EEEEEEEvNS4_8identityENS4_23SM90_TMA_LOAD_MULTICASTES1A_vS1B_EENS_8epilogue10collective18CollectiveEpilogueINS1E_23Sm100TmaWarpSpecializedILi3ELi2ELi16ELb1ELb0EEEJSH_NS5_IJNSS_ISF_SC_EENSS_ISG_SC_EEEEESI_SJ_SI_SJ_NS1E_6fusion15FusionCallbacksIS1I_NS1M_17LinearCombinationISI_fSI_fLNS_15FloatRoundStyleE2EEESH_S1L_JEEENS4_5SM1004TMEM4LOAD26SM100_TMEM_LOAD_16dp256b4xES10_S1A_NS4_17SM75_U32x4_LDSM_NENS4_14SM90_TMA_STOREES1A_NS4_17SM90_U32x4_STSM_NENS4_39AutoVectorizingCopyWithAssumedAlignmentILi128EEEEEEvvEEEEvNT_6ParamsE,"ax",@progbits
	.align	128
.text._ZN7cutlass13device_kernelINS_4gemm6kernel13GemmUniversalIN4cute5tupleIJiiiiEEENS1_10collective13CollectiveMmaINS1_35MainloopSm100TmaUmmaWarpSpecializedILi26ELi2ELi4ENS5_IJNS4_1CILi2EEENSA_ILi1EEESC_EEEEENS5_IJNSA_ILi64EEESF_NSA_ILi32EEEEEENS_6half_tENS5_IJlSC_lEEESI_SJ_NS4_8TiledMMAINS4_8MMA_AtomIJNS4_20SM100_MMA_F16BF16_SSISI_SI_fLi64ELi64ELNS4_4UMMA5MajorE0ELSO_0ELNSN_7ScaleInE0ELSP_0EEEEEENS4_6LayoutINS5_IJSC_SC_SC_EEENS5_IJNSA_ILi0EEESU_SU_EEEEENS5_IJNS4_10UnderscoreESX_SX_EEEEENS4_13SM90_TMA_LOADENS4_14ComposedLayoutINS4_7SwizzleILi2ELi4ELi3EEENS4_18smem_ptr_flag_bitsILi16EEENSS_INS5_IJNSA_ILi8EEESG_EEENS5_IJSG_SC_EEEEEEEvNS4_8identityENS4_23SM90_TMA_LOAD_MULTICASTES1A_vS1B_EENS_8epilogue10collective18CollectiveEpilogueINS1E_23Sm100TmaWarpSpecializedILi3ELi2ELi16ELb1ELb0EEEJSH_NS5_IJNSS_ISF_SC_EENSS_ISG_SC_EEEEESI_SJ_SI_SJ_NS1E_6fusion15FusionCallbacksIS1I_NS1M_17LinearCombinationISI_fSI_fLNS_15FloatRoundStyleE2EEESH_S1L_JEEENS4_5SM1004TMEM4LOAD26SM100_TMEM_LOAD_16dp256b4xES10_S1A_NS4_17SM75_U32x4_LDSM_NENS4_14SM90_TMA_STOREES1A_NS4_17SM90_U32x4_STSM_NENS4_39AutoVectorizingCopyWithAssumedAlignmentILi128EEEEEEvvEEEEvNT_6ParamsE:
        .type           _ZN7cutlass13device_kernelINS_4gemm6kernel13GemmUniversalIN4cute5tupleIJiiiiEEENS1_10collective13CollectiveMmaINS1_35MainloopSm100TmaUmmaWarpSpecializedILi26ELi2ELi4ENS5_IJNS4_1CILi2EEENSA_ILi1EEESC_EEEEENS5_IJNSA_ILi64EEESF_NSA_ILi32EEEEEENS_6half_tENS5_IJlSC_lEEESI_SJ_NS4_8TiledMMAINS4_8MMA_AtomIJNS4_20SM100_MMA_F16BF16_SSISI_SI_fLi64ELi64ELNS4_4UMMA5MajorE0ELSO_0ELNSN_7ScaleInE0ELSP_0EEEEEENS4_6LayoutINS5_IJSC_SC_SC_EEENS5_IJNSA_ILi0EEESU_SU_EEEEENS5_IJNS4_10UnderscoreESX_SX_EEEEENS4_13SM90_TMA_LOADENS4_14ComposedLayoutINS4_7SwizzleILi2ELi4ELi3EEENS4_18smem_ptr_flag_bitsILi16EEENSS_INS5_IJNSA_ILi8EEESG_EEENS5_IJSG_SC_EEEEEEEvNS4_8identityENS4_23SM90_TMA_LOAD_MULTICASTES1A_vS1B_EENS_8epilogue10collective18CollectiveEpilogueINS1E_23Sm100TmaWarpSpecializedILi3ELi2ELi16ELb1ELb0EEEJSH_NS5_IJNSS_ISF_SC_EENSS_ISG_SC_EEEEESI_SJ_SI_SJ_NS1E_6fusion15FusionCallbacksIS1I_NS1M_17LinearCombinationISI_fSI_fLNS_15FloatRoundStyleE2EEESH_S1L_JEEENS4_5SM1004TMEM4LOAD26SM100_TMEM_LOAD_16dp256b4xES10_S1A_NS4_17SM75_U32x4_LDSM_NENS4_14SM90_TMA_STOREES1A_NS4_17SM90_U32x4_STSM_NENS4_39AutoVectorizingCopyWithAssumedAlignmentILi128EEEEEEvvEEEEvNT_6ParamsE,@function
        .size           _ZN7cutlass13device_kernelINS_4gemm6kernel13GemmUniversalIN4cute5tupleIJiiiiEEENS1_10collective13CollectiveMmaINS1_35MainloopSm100TmaUmmaWarpSpecializedILi26ELi2ELi4ENS5_IJNS4_1CILi2EEENSA_ILi1EEESC_EEEEENS5_IJNSA_ILi64EEESF_NSA_ILi32EEEEEENS_6half_tENS5_IJlSC_lEEESI_SJ_NS4_8TiledMMAINS4_8MMA_AtomIJNS4_20SM100_MMA_F16BF16_SSISI_SI_fLi64ELi64ELNS4_4UMMA5MajorE0ELSO_0ELNSN_7ScaleInE0ELSP_0EEEEEENS4_6LayoutINS5_IJSC_SC_SC_EEENS5_IJNSA_ILi0EEESU_SU_EEEEENS5_IJNS4_10UnderscoreESX_SX_EEEEENS4_13SM90_TMA_LOADENS4_14ComposedLayoutINS4_7SwizzleILi2ELi4ELi3EEENS4_18smem_ptr_flag_bitsILi16EEENSS_INS5_IJNSA_ILi8EEESG_EEENS5_IJSG_SC_EEEEEEEvNS4_8identityENS4_23SM90_TMA_LOAD_MULTICASTES1A_vS1B_EENS_8epilogue10collective18CollectiveEpilogueINS1E_23Sm100TmaWarpSpecializedILi3ELi2ELi16ELb1ELb0EEEJSH_NS5_IJNSS_ISF_SC_EENSS_ISG_SC_EEEEESI_SJ_SI_SJ_NS1E_6fusion15FusionCallbacksIS1I_NS1M_17LinearCombinationISI_fSI_fLNS_15FloatRoundStyleE2EEESH_S1L_JEEENS4_5SM1004TMEM4LOAD26SM100_TMEM_LOAD_16dp256b4xES10_S1A_NS4_17SM75_U32x4_LDSM_NENS4_14SM90_TMA_STOREES1A_NS4_17SM90_U32x4_STSM_NENS4_39AutoVectorizingCopyWithAssumedAlignmentILi128EEEEEEvvEEEEvNT_6ParamsE,(.L_x_228 - _ZN7cutlass13device_kernelINS_4gemm6kernel13GemmUniversalIN4cute5tupleIJiiiiEEENS1_10collective13CollectiveMmaINS1_35MainloopSm100TmaUmmaWarpSpecializedILi26ELi2ELi4ENS5_IJNS4_1CILi2EEENSA_ILi1EEESC_EEEEENS5_IJNSA_ILi64EEESF_NSA_ILi32EEEEEENS_6half_tENS5_IJlSC_lEEESI_SJ_NS4_8TiledMMAINS4_8MMA_AtomIJNS4_20SM100_MMA_F16BF16_SSISI_SI_fLi64ELi64ELNS4_4UMMA5MajorE0ELSO_0ELNSN_7ScaleInE0ELSP_0EEEEEENS4_6LayoutINS5_IJSC_SC_SC_EEENS5_IJNSA_ILi0EEESU_SU_EEEEENS5_IJNS4_10UnderscoreESX_SX_EEEEENS4_13SM90_TMA_LOADENS4_14ComposedLayoutINS4_7SwizzleILi2ELi4ELi3EEENS4_18smem_ptr_flag_bitsILi16EEENSS_INS5_IJNSA_ILi8EEESG_EEENS5_IJSG_SC_EEEEEEEvNS4_8identityENS4_23SM90_TMA_LOAD_MULTICASTES1A_vS1B_EENS_8epilogue10collective18CollectiveEpilogueINS1E_23Sm100TmaWarpSpecializedILi3ELi2ELi16ELb1ELb0EEEJSH_NS5_IJNSS_ISF_SC_EENSS_ISG_SC_EEEEESI_SJ_SI_SJ_NS1E_6fusion15FusionCallbacksIS1I_NS1M_17LinearCombinationISI_fSI_fLNS_15FloatRoundStyleE2EEESH_S1L_JEEENS4_5SM1004TMEM4LOAD26SM100_TMEM_LOAD_16dp256b4xES10_S1A_NS4_17SM75_U32x4_LDSM_NENS4_14SM90_TMA_STOREES1A_NS4_17SM90_U32x4_STSM_NENS4_39AutoVectorizingCopyWithAssumedAlignmentILi128EEEEEEvvEEEEvNT_6ParamsE)
        .other          _ZN7cutlass13device_kernelINS_4gemm6kernel13GemmUniversalIN4cute5tupleIJiiiiEEENS1_10collective13CollectiveMmaINS1_35MainloopSm100TmaUmmaWarpSpecializedILi26ELi2ELi4ENS5_IJNS4_1CILi2EEENSA_ILi1EEESC_EEEEENS5_IJNSA_ILi64EEESF_NSA_ILi32EEEEEENS_6half_tENS5_IJlSC_lEEESI_SJ_NS4_8TiledMMAINS4_8MMA_AtomIJNS4_20SM100_MMA_F16BF16_SSISI_SI_fLi64ELi64ELNS4_4UMMA5MajorE0ELSO_0ELNSN_7ScaleInE0ELSP_0EEEEEENS4_6LayoutINS5_IJSC_SC_SC_EEENS5_IJNSA_ILi0EEESU_SU_EEEEENS5_IJNS4_10UnderscoreESX_SX_EEEEENS4_13SM90_TMA_LOADENS4_14ComposedLayoutINS4_7SwizzleILi2ELi4ELi3EEENS4_18smem_ptr_flag_bitsILi16EEENSS_INS5_IJNSA_ILi8EEESG_EEENS5_IJSG_SC_EEEEEEEvNS4_8identityENS4_23SM90_TMA_LOAD_MULTICASTES1A_vS1B_EENS_8epilogue10collective18CollectiveEpilogueINS1E_23Sm100TmaWarpSpecializedILi3ELi2ELi16ELb1ELb0EEEJSH_NS5_IJNSS_ISF_SC_EENSS_ISG_SC_EEEEESI_SJ_SI_SJ_NS1E_6fusion15FusionCallbacksIS1I_NS1M_17LinearCombinationISI_fSI_fLNS_15FloatRoundStyleE2EEESH_S1L_JEEENS4_5SM1004TMEM4LOAD26SM100_TMEM_LOAD_16dp256b4xES10_S1A_NS4_17SM75_U32x4_LDSM_NENS4_14SM90_TMA_STOREES1A_NS4_17SM90_U32x4_STSM_NENS4_39AutoVectorizingCopyWithAssumedAlignmentILi128EEEEEEvvEEEEvNT_6ParamsE,@"STO_CUDA_ENTRY STV_DEFAULT"
_ZN7cutlass13device_kernelINS_4gemm6kernel13GemmUniversalIN4cute5tupleIJiiiiEEENS1_10collective13CollectiveMmaINS1_35MainloopSm100TmaUmmaWarpSpecializedILi26ELi2ELi4ENS5_IJNS4_1CILi2EEENSA_ILi1EEESC_EEEEENS5_IJNSA_ILi64EEESF_NSA_ILi32EEEEEENS_6half_tENS5_IJlSC_lEEESI_SJ_NS4_8TiledMMAINS4_8MMA_AtomIJNS4_20SM100_MMA_F16BF16_SSISI_SI_fLi64ELi64ELNS4_4UMMA5MajorE0ELSO_0ELNSN_7ScaleInE0ELSP_0EEEEEENS4_6LayoutINS5_IJSC_SC_SC_EEENS5_IJNSA_ILi0EEESU_SU_EEEEENS5_IJNS4_10UnderscoreESX_SX_EEEEENS4_13SM90_TMA_LOADENS4_14ComposedLayoutINS4_7SwizzleILi2ELi4ELi3EEENS4_18smem_ptr_flag_bitsILi16EEENSS_INS5_IJNSA_ILi8EEESG_EEENS5_IJSG_SC_EEEEEEEvNS4_8identityENS4_23SM90_TMA_LOAD_MULTICASTES1A_vS1B_EENS_8epilogue10collective18CollectiveEpilogueINS1E_23Sm100TmaWarpSpecializedILi3ELi2ELi16ELb1ELb0EEEJSH_NS5_IJNSS_ISF_SC_EENSS_ISG_SC_EEEEESI_SJ_SI_SJ_NS1E_6fusion15FusionCallbacksIS1I_NS1M_17LinearCombinationISI_fSI_fLNS_15FloatRoundStyleE2EEESH_S1L_JEEENS4_5SM1004TMEM4LOAD26SM100_TMEM_LOAD_16dp256b4xES10_S1A_NS4_17SM75_U32x4_LDSM_NENS4_14SM90_TMA_STOREES1A_NS4_17SM90_U32x4_STSM_NENS4_39AutoVectorizingCopyWithAssumedAlignmentILi128EEEEEEvvEEEEvNT_6ParamsE:
[----:B------:R-:W1:Y:S01]  /*0000*/  LDC R1, c[0x0][0x37c] ;  /* 0x0000df00ff017b82 */ /* 0x000e620000000800 */
[----:B------:R-:W2:Y:S01]  /*0010*/  S2R R55, SR_TID.X ;  /* 0x0000000000377919 */ /* 0x000ea20000002100 */
[----:B------:R-:W3:Y:S01]  /*0020*/  LDCU.64 UR8, c[0x0][0x890] ;  /* 0x00011200ff0877ac */ /* 0x000ee20008000a00 */
[----:B------:R-:W-:Y:S02]  /*0030*/  PRMT R45, RZ, 0x7610, R45 ;  /* 0x00007610ff2d7816 */ /* 0x000fe4000000002d */
[----:B------:R-:W-:Y:S01]  /*0040*/  ELECT P3, URZ, PT ;  /* 0x0000000000ff782f */ /* 0x000fe20003860000 */
[----:B---3--:R-:W-:-:S04]  /*0050*/  UISETP.NE.U32.AND UP0, UPT, UR8, URZ, UPT ;  /* 0x000000ff0800728c */ /* 0x008fc8000bf05070 */
[----:B------:R-:W-:Y:S01]  /*0060*/  UISETP.NE.AND.EX UP0, UPT, UR9, URZ, UPT, UP0 ;  /* 0x000000ff0900728c */ /* 0x000fe2000bf05300 */
[----:B--2---:R-:W-:-:S05]  /*0070*/  SHF.R.U32.HI R46, RZ, 0x5, R55 ;  /* 0x00000005ff2e7819 */ /* 0x004fca0000011637 */
[----:B------:R-:W2:Y:S02]  /*0080*/  SHFL.IDX PT, R0, R46, RZ, 0x1f ;  /* 0x00001fff2e007589 */ /* 0x000ea400000e0000 */
[----:B--2---:R-:W-:Y:S01]  /*0090*/  R2UR UR18, R0 ;  /* 0x00000000001272ca */ /* 0x004fe200000e0000 */
[----:B-1----:R-:W-:-:S14]  /*00a0*/  BRA.U UP0, `(.L_x_0) ;  /* 0x0000000100307547 */ /* 0x002fdc000b800000 */
[----:B------:R-:W1:Y:S02]  /*00b0*/  LDCU.64 UR4, c[0x0][0x888] ;  /* 0x00011100ff0477ac */ /* 0x000e640008000a00 */
[----:B-1----:R-:W-:-:S04]  /*00c0*/  UISETP.NE.U32.AND UP0, UPT, UR4, URZ, UPT ;  /* 0x000000ff0400728c */ /* 0x002fc8000bf05070 */
[----:B------:R-:W-:-:S09]  /*00d0*/  UISETP.NE.AND.EX UP0, UPT, UR5, URZ, UPT, UP0 ;  /* 0x000000ff0500728c */ /* 0x000fd2000bf05300 */
[----:B------:R-:W-:Y:S05]  /*00e0*/  BRA.U !UP0, `(.L_x_1) ;  /* 0x0000000108147547 */ /* 0x000fea000b800000 */
[----:B------:R-:W1:Y:S01]  /*00f0*/  LDC.64 R26, c[0x0][0x888] ;  /* 0x00022200ff1a7b82 */ /* 0x000e620000000a00 */
[----:B------:R-:W1:Y:S02]  /*0100*/  LDCU.64 UR4, c[0x0][0x358] ;  /* 0x00006b00ff0477ac */ /* 0x000e640008000a00 */
[----:B-1----:R1:W5:Y:S01]  /*0110*/  LDG.E R26, desc[UR4][R26.64] ;  /* 0x000000041a1a7981 */ /* 0x002362000c1e1900 */
[----:B------:R-:W-:Y:S01]  /*0120*/  HFMA2 R45, -RZ, RZ, 0, 5.9604644775390625e-08 ;  /* 0x00000001ff2d7431 */ /* 0x000fe200000001ff */
[----:B------:R-:W-:Y:S05]  /*0130*/  BRA `(.L_x_0) ;  /* 0x00000000000c7947 */ /* 0x000fea0003800000 */
.L_x_1:
[----:B------:R-:W1:Y:S01]  /*0140*/  LDCU UR4, c[0x0][0x880] ;  /* 0x00011000ff0477ac */ /* 0x000e620008000800 */
[----:B------:R-:W-:Y:S01]  /*0150*/  HFMA2 R45, -RZ, RZ, 0, 5.9604644775390625e-08 ;  /* 0x00000001ff2d7431 */ /* 0x000fe200000001ff */
[----:B-1----:R-:W-:-:S07]  /*0160*/  MOV R26, UR4 ;  /* 0x00000004001a7c02 */ /* 0x002fce0008000f00 */
.L_x_0:
[----:B------:R-:W2:Y:S02]  /*0170*/  LDCU.64 UR4, c[0x0][0x8b0] ;  /* 0x00011600ff0477ac */ /* 0x000ea40008000a00 */
[----:B--2---:R-:W-:-:S04]  /*0180*/  UISETP.NE.U32.AND UP0, UPT, UR4, URZ, UPT ;  /* 0x000000ff0400728c */ /* 0x004fc8000bf05070 */
[----:B------:R-:W-:-:S09]  /*0190*/  UISETP.NE.AND.EX UP0, UPT, UR5, URZ, UPT, UP0 ;  /* 0x000000ff0500728c */ /* 0x000fd2000bf05300 */
[----:B------:R-:W-:Y:S05]  /*01a0*/  BRA.U UP0, `(.L_x_2) ;  /* 0x0000000100287547 */ /* 0x000fea000b800000 */
[----:B------:R-:W2:Y:S02]  /*01b0*/  LDCU.64 UR4, c[0x0][0x8a8] ;  /* 0x00011500ff0477ac */ /* 0x000ea40008000a00 */
[----:B--2---:R-:W-:-:S04]  /*01c0*/  UISETP.NE.U32.AND UP0, UPT, UR4, URZ, UPT ;  /* 0x000000ff0400728c */ /* 0x004fc8000bf05070 */
[----:B------:R-:W-:-:S09]  /*01d0*/  UISETP.NE.AND.EX UP0, UPT, UR5, URZ, UPT, UP0 ;  /* 0x000000ff0500728c */ /* 0x000fd2000bf05300 */
[----:B------:R-:W-:Y:S05]  /*01e0*/  BRA.U !UP0, `(.L_x_3) ;  /* 0x0000000108107547 */ /* 0x000fea000b800000 */
[----:B------:R-:W2:Y:S01]  /*01f0*/  LDC.64 R24, c[0x0][0x8a8] ;  /* 0x00022a00ff187b82 */ /* 0x000ea20000000a00 */
[----:B------:R-:W2:Y:S02]  /*0200*/  LDCU.64 UR4, c[0x0][0x358] ;  /* 0x00006b00ff0477ac */ /* 0x000ea40008000a00 */
[----:B--2---:R2:W5:Y:S01]  /*0210*/  LDG.E R24, desc[UR4][R24.64] ;  /* 0x0000000418187981 */ /* 0x004562000c1e1900 */
[----:B------:R-:W-:Y:S05]  /*0220*/  BRA `(.L_x_2) ;  /* 0x0000000000087947 */ /* 0x000fea0003800000 */
.L_x_3:
[----:B------:R-:W2:Y:S02]  /*0230*/  LDCU UR4, c[0x0][0x8a0] ;  /* 0x00011400ff0477ac */ /* 0x000ea40008000800 */
[----:B--2---:R-:W-:Y:S02]  /*0240*/  MOV R24, UR4 ;  /* 0x0000000400187c02 */ /* 0x004fe40008000f00 */
.L_x_2:
[----:B------:R-:W-:Y:S01]  /*0250*/  IMAD.U32 R0, RZ, RZ, UR18 ;  /* 0x00000012ff007e24 */ /* 0x000fe2000f8e00ff */
[----:B------:R-:W-:Y:S04]  /*0260*/  BSSY.RECONVERGENT B0, `(.L_x_4) ;  /* 0x000000c000007945 */ /* 0x000fe80003800200 */
[C---:B------:R-:W-:Y:S02]  /*0270*/  ISETP.NE.OR P1, PT, R0.reuse, 0x1, !P3 ;  /* 0x000000010000780c */ /* 0x040fe40005f25670 */
[----:B------:R-:W-:-:S11]  /*0280*/  ISETP.NE.OR P0, PT, R0, 0x3, !P3 ;  /* 0x000000030000780c */ /* 0x000fd60005f05670 */
[----:B------:R-:W-:Y:S05]  /*0290*/  @P1 BRA `(.L_x_5) ;  /* 0x0000000000201947 */ /* 0x000fea0003800000 */
[----:B------:R-:W3:Y:S02]  /*02a0*/  LDCU.64 UR4, c[0x0][0x348] ;  /* 0x00006900ff0477ac */ /* 0x000ee40008000a00 */
[----:B---3--:R-:W-:Y:S02]  /*02b0*/  UIADD3 UR6, UP1, UPT, UR4, 0x80, URZ ;  /* 0x0000008004067890 */ /* 0x008fe4000ff3e0ff */
[----:B------:R-:W-:Y:S02]  /*02c0*/  UIADD3 UR4, UP0, UPT, UR4, 0x180, URZ ;  /* 0x0000018004047890 */ /* 0x000fe4000ff1e0ff */
[----:B------:R-:W-:Y:S02]  /*02d0*/  UIADD3.X UR7, UPT, UPT, URZ, UR5, URZ, UP1, !UPT ;  /* 0x00000005ff077290 */ /* 0x000fe40008ffe4ff */
[----:B------:R-:W-:-:S07]  /*02e0*/  UIADD3.X UR5, UPT, UPT, URZ, UR5, URZ, UP0, !UPT ;  /* 0x00000005ff057290 */ /* 0x000fce00087fe4ff */
[----:B------:R3:W-:Y:S02]  /*02f0*/  UTMACCTL.PF [UR6] ;  /* 0x00000000060079b9 */ /* 0x0007e40008040000 */
[----:B------:R3:W-:Y:S02]  /*0300*/  UTMACCTL.PF [UR4] ;  /* 0x00000000040079b9 */ /* 0x0007e40008040000 */
[----:B---3--:R-:W-:Y:S01]  /*0310*/  NOP ;  /* 0x0000000000007918 */ /* 0x008fe20000000000 */
.L_x_5:
[----:B------:R-:W-:Y:S05]  /*0320*/  BSYNC.RECONVERGENT B0 ;  /* 0x0000000000007941 */ /* 0x000fea0003800200 */
.L_x_4:
[----:B------:R-:W-:Y:S04]  /*0330*/  BSSY.RECONVERGENT B0, `(.L_x_6) ;  /* 0x000000a000007945 */ /* 0x000fe80003800200 */
        /* <DEDUP_REMOVED lines=9> */
.L_x_7:
[----:B------:R-:W-:Y:S05]  /*03d0*/  BSYNC.RECONVERGENT B0 ;  /* 0x0000000000007941 */ /* 0x000fea0003800200 */
.L_x_6:
[----:B------:R-:W3:Y:S01]  /*03e0*/  LDCU.64 UR4, c[0x0][0x888] ;  /* 0x00011100ff0477ac */ /* 0x000ee20008000a00 */
[----:B------:R-:W-:Y:S02]  /*03f0*/  UISETP.EQ.U32.AND UP2, UPT, UR8, URZ, UPT ;  /* 0x000000ff0800728c */ /* 0x000fe4000bf42070 */
[----:B------:R-:W-:Y:S02]  /*0400*/  UPLOP3.LUT UP3, UPT, UPT, UPT, UPT, 0x80, 0x8 ;  /* 0x000000000008789c */ /* 0x000fe40003f6f070 */
[----:B---3--:R-:W-:-:S04]  /*0410*/  UISETP.NE.U32.AND UP0, UPT, UR4, URZ, UPT ;  /* 0x000000ff0400728c */ /* 0x008fc8000bf05070 */
[----:B------:R-:W-:-:S04]  /*0420*/  UISETP.NE.AND.EX UP1, UPT, UR5, URZ, UPT, UP0 ;  /* 0x000000ff0500728c */ /* 0x000fc8000bf25300 */
[----:B------:R-:W-:-:S04]  /*0430*/  UISETP.EQ.OR.EX UP4, UPT, UR9, URZ, !UP1, UP2 ;  /* 0x000000ff0900728c */ /* 0x000fc8000cf82720 */
[----:B------:R-:W-:-:S06]  /*0440*/  UP2UR UR4, UPR, URZ, 0x10 ;  /* 0x00000010ff047883 */ /* 0x000fcc0008000000 */
[----:B------:R-:W-:Y:S01]  /*0450*/  MOV R49, UR4 ;  /* 0x0000000400317c02 */ /* 0x000fe20008000f00 */
[----:B------:R-:W-:Y:S06]  /*0460*/  BRA.U !UP4, `(.L_x_8) ;  /* 0x000000010c207547 */ /* 0x000fec000b800000 */
[----:B------:R-:W-:Y:S01]  /*0470*/  UISETP.NE.U32.AND UP2, UPT, UR8, URZ, UPT ;  /* 0x000000ff0800728c */ /* 0x000fe2000bf45070 */
[----:B-----5:R-:W-:Y:S01]  /*0480*/  FSETP.NEU.AND P0, PT, R26, RZ, PT ;  /* 0x000000ff1a00720b */ /* 0x020fe20003f0d000 */
[----:B------:R-:W-:Y:S02]  /*0490*/  USEL UR4, URZ, 0xffffffff, UP1 ;  /* 0xffffffffff047887 */ /* 0x000fe40008800000 */
[----:B------:R-:W-:-:S10]  /*04a0*/  UISETP.NE.AND.EX UP2, UPT, UR9, URZ, UPT, UP2 ;  /* 0x000000ff0900728c */ /* 0x000fd4000bf45320 */
[----:B------:R-:W-:Y:S01]  /*04b0*/  VOTEU.ANY UP0, P0 ;  /* 0x0000000000ff7886 */ /* 0x000fe20000000100 */
[----:B------:R-:W-:-:S04]  /*04c0*/  @!UP2 USEL UR4, URZ, 0xffffffff, UP0 ;  /* 0xffffffffff04a887 */ /* 0x000fc80008000000 */
[----:B------:R-:W-:-:S04]  /*04d0*/  ULOP3.LUT UR4, UR4, 0x1, URZ, 0xc0, !UPT ;  /* 0x0000000104047892 */ /* 0x000fc8000f8ec0ff */
[----:B------:R-:W-:-:S11]  /*04e0*/  UISETP.NE.U32.AND UP3, UPT, UR4, 0x1, UPT ;  /* 0x000000010400788c */ /* 0x000fd6000bf65070 */
.L_x_8:
[----:B------:R-:W3:Y:S02]  /*04f0*/  SHFL.IDX PT, R2, R46, RZ, 0x1f ;  /* 0x00001fff2e027589 */ /* 0x000ee400000e0000 */
[----:B---3--:R-:W-:-:S13]  /*0500*/  ISETP.NE.AND P0, PT, R2, RZ, PT ;  /* 0x000000ff0200720c */ /* 0x008fda0003f05270 */
[----:B------:R-:W-:Y:S05]  /*0510*/  @P0 BRA `(.L_x_9) ;  /* 0x0000000400140947 */ /* 0x000fea0003800000 */
[----:B------:R-:W-:Y:S01]  /*0520*/  ELECT P0, URZ, PT ;  /* 0x0000000000ff782f */ /* 0x000fe20003800000 */
[----:B------:R-:W-:-:S12]  /*0530*/  BSSY.RECONVERGENT B0, `(.L_x_9) ;  /* 0x0000043000007945 */ /* 0x000fd80003800200 */
[----:B------:R-:W-:Y:S05]  /*0540*/  @!P0 BRA `(.L_x_10) ;  /* 0x0000000400048947 */ /* 0x000fea0003800000 */
[----:B------:R-:W3:Y:S01]  /*0550*/  S2UR UR4, SR_CgaCtaId ;  /* 0x00000000000479c3 */ /* 0x000ee20000008800 */
[----:B------:R-:W-:Y:S01]  /*0560*/  UMOV UR5, 0x400 ;  /* 0x0000040000057882 */ /* 0x000fe20000000000 */
[----:B------:R-:W-:Y:S01]  /*0570*/  UMOV UR8, 0x1 ;  /* 0x0000000100087882 */ /* 0x000fe20000000000 */
[----:B------:R-:W-:Y:S01]  /*0580*/  UMOV UR6, 0x2 ;  /* 0x0000000200067882 */ /* 0x000fe20000000000 */
[----:B------:R-:W-:-:S04]  /*0590*/  UIADD3 UR8, UPT, UPT, -UR8, 0x100000, URZ ;  /* 0x0010000008087890 */ /* 0x000fc8000fffe1ff */
[----:B------:R-:W-:Y:S02]  /*05a0*/  USHF.L.U32 UR9, UR8, 0xb, URZ ;  /* 0x0000000b08097899 */ /* 0x000fe400080006ff */
[----:B------:R-:W-:Y:S02]  /*05b0*/  USHF.L.U32 UR8, UR8, 0x1, URZ ;  /* 0x0000000108087899 */ /* 0x000fe400080006ff */
[----:B------:R-:W-:-:S04]  /*05c0*/  UIADD3 UR6, UPT, UPT, -UR6, 0x100000, URZ ;  /* 0x0010000006067890 */ /* 0x000fc8000fffe1ff */
[----:B------:R-:W-:Y:S02]  /*05d0*/  USHF.L.U32 UR7, UR6, 0xb, URZ ;  /* 0x0000000b06077899 */ /* 0x000fe400080006ff */
[----:B------:R-:W-:Y:S02]  /*05e0*/  USHF.L.U32 UR6, UR6, 0x1, URZ ;  /* 0x0000000106067899 */ /* 0x000fe400080006ff */
[----:B---3--:R-:W-:Y:S01]  /*05f0*/  ULEA UR4, UR4, UR5, 0x18 ;  /* 0x0000000504047291 */ /* 0x008fe2000f8ec0ff */
[----:B------:R-:W3:Y:S11]  /*0600*/  FENCE.VIEW.ASYNC.S ;  /* 0x00000000000073c6 */ /* 0x000ef60000000000 */
[----:B---3--:R3:W4:Y:S01]  /*0610*/  SYNCS.EXCH.64 URZ, [UR4], UR8 ;  /* 0x0000000804ff75b2 */ /* 0x0087220008000100 */
[----:B------:R3:W1:Y:S01]  /*0620*/  SYNCS.EXCH.64 URZ, [UR4+0xd0], UR6 ;  /* 0x0000d00604ff75b2 */ /* 0x0006620008000100 */
        /* <DEDUP_REMOVED lines=49> */
[----:B------:R3:W1:Y:S02]  /*0940*/  SYNCS.EXCH.64 URZ, [UR4+0x198], UR6 ;  /* 0x0001980604ff75b2 */ /* 0x0006640008000100 */
[----:B---34-:R-:W-:Y:S01]  /*0950*/  NOP ;  /* 0x0000000000007918 */ /* 0x018fe20000000000 */
.L_x_10:
[----:B------:R-:W-:Y:S05]  /*0960*/  BSYNC.RECONVERGENT B0 ;  /* 0x0000000000007941 */ /* 0x000fea0003800200 */
.L_x_9:
[----:B------:R-:W3:Y:S01]  /*0970*/  SHFL.IDX PT, R2, R46, RZ, 0x1f ;  /* 0x00001fff2e027589 */ /* 0x000ee200000e0000 */
[----:B------:R-:W-:Y:S01]  /*0980*/  NOP ;  /* 0x0000000000007918 */ /* 0x000fe20000000000 */
[----:B---3--:R-:W-:-:S13]  /*0990*/  ISETP.NE.AND P0, PT, R2, 0x1, PT ;  /* 0x000000010200780c */ /* 0x008fda0003f05270 */
[----:B------:R-:W-:Y:S05]  /*09a0*/  @P0 BRA `(.L_x_11) ;  /* 0x0000000000500947 */ /* 0x000fea0003800000 */
        /* <DEDUP_REMOVED lines=9> */
[----:B------:R-:W-:Y:S01]  /*0a40*/  USHF.L.U32 UR6, UR6, 0x1, URZ ;  /* 0x0000000106067899 */ /* 0x000fe200080006ff */
[----:B------:R-:W-:Y:S01]  /*0a50*/  ELECT P0, URZ, PT ;  /* 0x0000000000ff782f */ /* 0x000fe20003800000 */
[----:B---3--:R-:W-:Y:S01]  /*0a60*/  ULEA UR4, UR4, UR5, 0x18 ;  /* 0x0000000504047291 */ /* 0x008fe2000f8ec0ff */
[----:B------:R-:W3:Y:S11]  /*0a70*/  FENCE.VIEW.ASYNC.S ;  /* 0x00000000000073c6 */ /* 0x000ef60000000000 */
[----:B---3--:R3:W4:Y:S01]  /*0a80*/  SYNCS.EXCH.64 URZ, [UR4+0x1a0], UR8 ;  /* 0x0001a00804ff75b2 */ /* 0x0087220008000100 */
[----:B------:R3:W1:Y:S01]  /*0a90*/  SYNCS.EXCH.64 URZ, [UR4+0x1b8], UR6 ;  /* 0x0001b80604ff75b2 */ /* 0x0006620008000100 */
[----:B------:R3:W1:Y:S01]  /*0aa0*/  SYNCS.EXCH.64 URZ, [UR4+0x1a8], UR8 ;  /* 0x0001a80804ff75b2 */ /* 0x0006620008000100 */
[----:B------:R3:W1:Y:S01]  /*0ab0*/  SYNCS.EXCH.64 URZ, [UR4+0x1c0], UR6 ;  /* 0x0001c00604ff75b2 */ /* 0x0006620008000100 */
[----:B------:R3:W1:Y:S01]  /*0ac0*/  SYNCS.EXCH.64 URZ, [UR4+0x1b0], UR8 ;  /* 0x0001b00804ff75b2 */ /* 0x0006620008000100 */
[----:B------:R3:W1:Y:S01]  /*0ad0*/  SYNCS.EXCH.64 URZ, [UR4+0x1c8], UR6 ;  /* 0x0001c80604ff75b2 */ /* 0x0006620008000100 */
[----:B------:R-:W-:Y:S01]  /*0ae0*/  NOP ;  /* 0x0000000000007918 */ /* 0x000fe20000000000 */
.L_x_11:
[----:B------:R-:W2:Y:S01]  /*0af0*/  SHFL.IDX PT, R2, R46, RZ, 0x1f ;  /* 0x00001fff2e027589 */ /* 0x000ea200000e0000 */
[----:B------:R-:W-:Y:S01]  /*0b00*/  NOP ;  /* 0x0000000000007918 */ /* 0x000fe20000000000 */
[----:B--2---:R-:W-:-:S13]  /*0b10*/  ISETP.NE.AND P0, PT, R2, 0x3, PT ;  /* 0x000000030200780c */ /* 0x004fda0003f05270 */
[----:B------:R-:W-:Y:S05]  /*0b20*/  @P0 BRA `(.L_x_12) ;  /* 0x0000000000300947 */ /* 0x000fea0003800000 */
[----:B---3--:R-:W2:Y:S01]  /*0b30*/  S2UR UR4, SR_CgaCtaId ;  /* 0x00000000000479c3 */ /* 0x008ea20000008800 */
[----:B------:R-:W-:Y:S01]  /*0b40*/  UMOV UR6, 0x400 ;  /* 0x0000040000067882 */ /* 0x000fe20000000000 */
[----:B------:R-:W-:Y:S01]  /*0b50*/  UMOV UR5, 0x20 ;  /* 0x0000002000057882 */ /* 0x000fe20000000000 */
[----:B------:R-:W-:Y:S01]  /*0b60*/  ELECT P0, URZ, PT ;  /* 0x0000000000ff782f */ /* 0x000fe20003800000 */
[----:B--2---:R-:W-:Y:S02]  /*0b70*/  ULEA UR6, UR4, UR6, 0x18 ;  /* 0x0000000604067291 */ /* 0x004fe4000f8ec0ff */
[----:B------:R-:W-:-:S04]  /*0b80*/  UIADD3 UR4, UPT, UPT, -UR5, 0x100000, URZ ;  /* 0x0010000005047890 */ /* 0x000fc8000fffe1ff */
[----:B------:R-:W-:Y:S02]  /*0b90*/  USHF.L.U32 UR5, UR4, 0xb, URZ ;  /* 0x0000000b04057899 */ /* 0x000fe400080006ff */
[----:B------:R-:W-:Y:S01]  /*0ba0*/  USHF.L.U32 UR4, UR4, 0x1, URZ ;  /* 0x0000000104047899 */ /* 0x000fe200080006ff */
[----:B------:R-:W2:Y:S11]  /*0bb0*/  FENCE.VIEW.ASYNC.S ;  /* 0x00000000000073c6 */ /* 0x000eb60000000000 */
[----:B--2---:R2:W3:Y:S01]  /*0bc0*/  SYNCS.EXCH.64 URZ, [UR6+0x1d0], UR4 ;  /* 0x0001d00406ff75b2 */ /* 0x0044e20008000100 */
[----:B------:R2:W1:Y:S01]  /*0bd0*/  SYNCS.EXCH.64 URZ, [UR6+0x1d8], UR4 ;  /* 0x0001d80406ff75b2 */ /* 0x0004620008000100 */
[----:B------:R-:W-:Y:S01]  /*0be0*/  NOP ;  /* 0x0000000000007918 */ /* 0x000fe20000000000 */
.L_x_12:
[----:B------:R-:W4:Y:S01]  /*0bf0*/  SHFL.IDX PT, R2, R46, RZ, 0x1f ;  /* 0x00001fff2e027589 */ /* 0x000f2200000e0000 */
[----:B------:R-:W-:Y:S01]  /*0c00*/  NOP ;  /* 0x0000000000007918 */ /* 0x000fe20000000000 */
[----:B----4-:R-:W-:-:S13]  /*0c10*/  ISETP.NE.AND P0, PT, R2, 0x4, PT ;  /* 0x000000040200780c */ /* 0x010fda0003f05270 */
[----:B------:R-:W-:Y:S05]  /*0c20*/  @P0 BRA `(.L_x_13) ;  /* 0x00000000004c0947 */ /* 0x000fea0003800000 */
[----:B--23--:R-:W2:Y:S01]  /*0c30*/  S2UR UR6, SR_CgaCtaId ;  /* 0x00000000000679c3 */ /* 0x00cea20000008800 */
[----:B------:R-:W-:Y:S01]  /*0c40*/  UMOV UR4, 0x1e0 ;  /* 0x000001e000047882 */ /* 0x000fe20000000000 */
[----:B------:R-:W-:Y:S01]  /*0c50*/  UMOV UR5, 0x400 ;  /* 0x0000040000057882 */ /* 0x000fe20000000000 */
[----:B------:R-:W-:Y:S01]  /*0c60*/  USEL UR4, UR4, 0x1a0, UP3 ;  /* 0x000001a004047887 */ /* 0x000fe20009800000 */
[----:B------:R-:W-:Y:S01]  /*0c70*/  UMOV UR8, 0x1 ;  /* 0x0000000100087882 */ /* 0x000fe20000000000 */
[----:B------:R-:W-:Y:S01]  /*0c80*/  ELECT P0, URZ, PT ;  /* 0x0000000000ff782f */ /* 0x000fe20003800000 */
[----:B------:R-:W-:-:S04]  /*0c90*/  UIADD3 UR8, UPT, UPT, -UR8, 0x100000, URZ ;  /* 0x0010000008087890 */ /* 0x000fc8000fffe1ff */
[----:B------:R-:W-:Y:S02]  /*0ca0*/  USHF.L.U32 UR9, UR8, 0xb, URZ ;  /* 0x0000000b08097899 */ /* 0x000fe400080006ff */
[----:B------:R-:W-:Y:S02]  /*0cb0*/  USHF.L.U32 UR8, UR8, 0x1, URZ ;  /* 0x0000000108087899 */ /* 0x000fe400080006ff */
[----:B--2---:R-:W-:Y:S02]  /*0cc0*/  ULEA UR6, UR6, UR5, 0x18 ;  /* 0x0000000506067291 */ /* 0x004fe4000f8ec0ff */
[----:B------:R-:W-:-:S04]  /*0cd0*/  UIADD3 UR4, UPT, UPT, -UR4, 0x100000, URZ ;  /* 0x0010000004047890 */ /* 0x000fc8000fffe1ff */
[----:B------:R-:W-:Y:S02]  /*0ce0*/  USHF.L.U32 UR5, UR4, 0xb, URZ ;  /* 0x0000000b04057899 */ /* 0x000fe400080006ff */
[----:B------:R-:W-:Y:S01]  /*0cf0*/  USHF.L.U32 UR4, UR4, 0x1, URZ ;  /* 0x0000000104047899 */ /* 0x000fe200080006ff */
[----:B------:R-:W2:Y:S03]  /*0d00*/  FENCE.VIEW.ASYNC.S ;  /* 0x00000000000073c6 */ /* 0x000ea60000000000 */
[----:B--2---:R4:W2:Y:S08]  /*0d10*/  SYNCS.EXCH.64 URZ, [UR6+0x1e0], UR8 ;  /* 0x0001e00806ff75b2 */ /* 0x0048b00008000100 */
[----:B------:R4:W3:Y:S01]  /*0d20*/  SYNCS.EXCH.64 URZ, [UR6+0x1f0], UR4 ;  /* 0x0001f00406ff75b2 */ /* 0x0008e20008000100 */
[----:B------:R4:W1:Y:S01]  /*0d30*/  SYNCS.EXCH.64 URZ, [UR6+0x1e8], UR8 ;  /* 0x0001e80806ff75b2 */ /* 0x0008620008000100 */
[----:B------:R4:W1:Y:S02]  /*0d40*/  SYNCS.EXCH.64 URZ, [UR6+0x1f8], UR4 ;  /* 0x0001f80406ff75b2 */ /* 0x0008640008000100 */
[----:B----4-:R-:W-:Y:S01]  /*0d50*/  NOP ;  /* 0x0000000000007918 */ /* 0x010fe20000000000 */
.L_x_13:
[----:B------:R-:W4:Y:S01]  /*0d60*/  SHFL.IDX PT, R2, R46, RZ, 0x1f ;  /* 0x00001fff2e027589 */ /* 0x000f2200000e0000 */
[----:B------:R-:W-:Y:S01]  /*0d70*/  NOP ;  /* 0x0000000000007918 */ /* 0x000fe20000000000 */
[----:B----4-:R-:W-:-:S13]  /*0d80*/  ISETP.NE.AND P0, PT, R2, 0x5, PT ;  /* 0x000000050200780c */ /* 0x010fda0003f05270 */
[----:B------:R-:W-:Y:S05]  /*0d90*/  @P0 BRA `(.L_x_14) ;  /* 0x0000000000580947 */ /* 0x000fea0003800000 */
[----:B--23--:R-:W2:Y:S01]  /*0da0*/  S2UR UR4, SR_CgaCtaId ;  /* 0x00000000000479c3 */ /* 0x00cea20000008800 */
        /* <DEDUP_REMOVED lines=10> */
[----:B--2---:R-:W-:Y:S01]  /*0e50*/  ULEA UR4, UR4, UR5, 0x18 ;  /* 0x0000000504047291 */ /* 0x004fe2000f8ec0ff */
[----:B------:R-:W2:Y:S11]  /*0e60*/  FENCE.VIEW.ASYNC.S ;  /* 0x00000000000073c6 */ /* 0x000eb60000000000 */
[----:B--2---:R4:W2:Y:S01]  /*0e70*/  SYNCS.EXCH.64 URZ, [UR4+0x200], UR8 ;  /* 0x0002000804ff75b2 */ /* 0x0048a20008000100 */
[----:B------:R4:W3:Y:S01]  /*0e80*/  SYNCS.EXCH.64 URZ, [UR4+0x220], UR6 ;  /* 0x0002200604ff75b2 */ /* 0x0008e20008000100 */
[----:B------:R4:W1:Y:S01]  /*0e90*/  SYNCS.EXCH.64 URZ, [UR4+0x208], UR8 ;  /* 0x0002080804ff75b2 */ /* 0x0008620008000100 */
[----:B------:R4:W1:Y:S01]  /*0ea0*/  SYNCS.EXCH.64 URZ, [UR4+0x228], UR6 ;  /* 0x0002280604ff75b2 */ /* 0x0008620008000100 */
[----:B------:R4:W1:Y:S01]  /*0eb0*/  SYNCS.EXCH.64 URZ, [UR4+0x210], UR8 ;  /* 0x0002100804ff75b2 */ /* 0x0008620008000100 */
[----:B------:R4:W1:Y:S01]  /*0ec0*/  SYNCS.EXCH.64 URZ, [UR4+0x230], UR6 ;  /* 0x0002300604ff75b2 */ /* 0x0008620008000100 */
[----:B------:R4:W1:Y:S01]  /*0ed0*/  SYNCS.EXCH.64 URZ, [UR4+0x218], UR8 ;  /* 0x0002180804ff75b2 */ /* 0x0008620008000100 */
[----:B------:R4:W1:Y:S02]  /*0ee0*/  SYNCS.EXCH.64 URZ, [UR4+0x238], UR6 ;  /* 0x0002380604ff75b2 */ /* 0x0008640008000100 */
[----:B----4-:R-:W-:Y:S01]  /*0ef0*/  NOP ;  /* 0x0000000000007918 */ /* 0x010fe20000000000 */
.L_x_14:
[----:B------:R-:W4:Y:S01]  /*0f00*/  SHFL.IDX PT, R2, R46, RZ, 0x1f ;  /* 0x00001fff2e027589 */ /* 0x000f2200000e0000 */
[----:B------:R-:W1:Y:S01]  /*0f10*/  S2UR UR54, SR_CgaCtaId ;  /* 0x00000000003679c3 */ /* 0x000e620000008800 */
[----:B------:R-:W-:Y:S01]  /*0f20*/  NOP ;  /* 0x0000000000007918 */ /* 0x000fe20000000000 */
[----:B----4-:R-:W-:-:S13]  /*0f30*/  ISETP.NE.AND P0, PT, R2, 0x3, PT ;  /* 0x000000030200780c */ /* 0x010fda0003f05270 */
[----:B-1----:R-:W-:Y:S05]  /*0f40*/  @P0 BRA `(.L_x_15) ;  /* 0x0000000000340947 */ /* 0x002fea0003800000 */
[----:B--23--:R-:W-:Y:S01]  /*0f50*/  UMOV UR4, 0x400 ;  /* 0x0000040000047882 */ /* 0x00cfe20000000000 */
[----:B------:R-:W-:Y:S01]  /*0f60*/  UMOV UR6, 0x20 ;  /* 0x0000002000067882 */ /* 0x000fe20000000000 */
[----:B------:R-:W-:Y:S02]  /*0f70*/  ULEA UR4, UR54, UR4, 0x18 ;  /* 0x0000000436047291 */ /* 0x000fe4000f8ec0ff */
[----:B------:R-:W-:-:S04]  /*0f80*/  UIADD3 UR6, UPT, UPT, -UR6, 0x100000, URZ ;  /* 0x0010000006067890 */ /* 0x000fc8000fffe1ff */
[----:B------:R-:W-:Y:S02]  /*0f90*/  USHF.L.U32 UR7, UR6, 0xb, URZ ;  /* 0x0000000b06077899 */ /* 0x000fe400080006ff */
[----:B------:R-:W-:Y:S01]  /*0fa0*/  USHF.L.U32 UR6, UR6, 0x1, URZ ;  /* 0x0000000106067899 */ /* 0x000fe200080006ff */
[----:B------:R-:W-:Y:S01]  /*0fb0*/  ELECT P0, URZ, PT ;  /* 0x0000000000ff782f */ /* 0x000fe20003800000 */
[----:B------:R-:W1:Y:S10]  /*0fc0*/  FENCE.VIEW.ASYNC.S ;  /* 0x00000000000073c6 */ /* 0x000e740000000000 */
[----:B-1----:R1:W4:Y:S01]  /*0fd0*/  SYNCS.EXCH.64 URZ, [UR4+0x240], UR6 ;  /* 0x0002400604ff75b2 */ /* 0x0023220008000100 */
[----:B------:R1:W2:Y:S01]  /*0fe0*/  SYNCS.EXCH.64 URZ, [UR4+0x250], UR6 ;  /* 0x0002500604ff75b2 */ /* 0x0002a20008000100 */
[----:B------:R1:W3:Y:S01]  /*0ff0*/  SYNCS.EXCH.64 URZ, [UR4+0x248], UR6 ;  /* 0x0002480604ff75b2 */ /* 0x0002e20008000100 */
[----:B------:R1:W1:Y:S01]  /*1000*/  SYNCS.EXCH.64 URZ, [UR4+0x258], UR6 ;  /* 0x0002580604ff75b2 */ /* 0x0002620008000100 */
[----:B------:R-:W-:Y:S01]  /*1010*/  NOP ;  /* 0x0000000000007918 */ /* 0x000fe20000000000 */
.L_x_15:
[----:B-123--:R-:W1:Y:S01]  /*1020*/  LDCU UR4, c[0x0][0x36c] ;  /* 0x00006d80ff0477ac */ /* 0x00ee620008000800 */
[----:B------:R-:W-:Y:S01]  /*1030*/  ISETP.NE.OR P3, PT, R0, 0x2, !P3 ;  /* 0x000000020000780c */ /* 0x000fe20005f65670 */
[----:B------:R-:W-:Y:S01]  /*1040*/  NOP ;  /* 0x0000000000007918 */ /* 0x000fe20000000000 */
[----:B------:R-:W-:Y:S01]  /*1050*/  LOP3.LUT R0, R55, 0x1f, RZ, 0xc0, !PT ;  /* 0x0000001f37007812 */ /* 0x000fe200078ec0ff */
[----:B------:R-:W-:Y:S02]  /*1060*/  UISETP.NE.AND UP4, UPT, UR18, 0x2, UPT ;  /* 0x000000021200788c */ /* 0x000fe4000bf85270 */
[----:B------:R-:W-:Y:S02]  /*1070*/  UISETP.NE.AND UP5, UPT, UR18, URZ, UPT ;  /* 0x000000ff1200728c */ /* 0x000fe4000bfa5270 */
[----:B-1----:R-:W-:-:S09]  /*1080*/  UISETP.EQ.U32.AND UP6, UPT, UR4, 0x1, UPT ;  /* 0x000000010400788c */ /* 0x002fd2000bfc2070 */
[----:B------:R-:W-:Y:S05]  /*1090*/  BRA.U !UP6, `(.L_x_16) ;  /* 0x000000010e087547 */ /* 0x000fea000b800000 */
[----:B----4-:R-:W-:Y:S01]  /*10a0*/  UCGABAR_ARV ;  /* 0x00000000000079c7 */ /* 0x010fe20008000000 */
[----:B------:R-:W-:Y:S05]  /*10b0*/  BRA `(.L_x_17) ;  /* 0x0000000000047947 */ /* 0x000fea0003800000 */
.L_x_16:
[----:B----4-:R-:W-:Y:S01]  /*10c0*/  NOP ;  /* 0x0000000000007918 */ /* 0x010fe20000000000 */
.L_x_17:
[----:B------:R-:W1:Y:S01]  /*10d0*/  S2UR UR26, SR_CTAID.X ;  /* 0x00000000001a79c3 */ /* 0x000e620000002500 */
[----:B------:R-:W-:-:S05]  /*10e0*/  CS2R.32 R48, SR_CgaSize ;  /* 0x0000000000307805 */ /* 0x000fca0000008a00 */
[----:B------:R-:W-:-:S05]  /*10f0*/  IMAD R48, R48, -0xa0, RZ ;  /* 0xffffff6030307824 */ /* 0x000fca00078e02ff */
[----:B------:R-:W-:-:S14]  /*1100*/  R2UR UR5, R48 ;  /* 0x00000000300572ca */ /* 0x000fdc00000e0000 */
[----:B------:R-:W2:Y:S01]  /*1110*/  LDCU UR5, c[0x0][UR5+0x2b0] ;  /* 0x00005600050577ac */ /* 0x000ea20008000800 */
[----:B------:R-:W-:-:S05]  /*1120*/  CS2R.32 R48, SR_CgaSize ;  /* 0x0000000000307805 */ /* 0x000fca0000008a00 */
[----:B------:R-:W-:-:S05]  /*1130*/  IMAD R48, R48, -0xa0, RZ ;  /* 0xffffff6030307824 */ /* 0x000fca00078e02ff */
[----:B------:R-:W-:-:S14]  /*1140*/  R2UR UR4, R48 ;  /* 0x00000000300472ca */ /* 0x000fdc00000e0000 */
[----:B------:R-:W3:Y:S01]  /*1150*/  LDCU UR4, c[0x0][UR4+0x2b4] ;  /* 0x00005680040477ac */ /* 0x000ee20008000800 */
[----:B------:R-:W4:Y:S01]  /*1160*/  S2UR UR30, SR_CTAID.Y ;  /* 0x00000000001e79c3 */ /* 0x000f220000002600 */
[----:B------:R-:W-:-:S05]  /*1170*/  CS2R.32 R48, SR_CgaSize ;  /* 0x0000000000307805 */ /* 0x000fca0000008a00 */
[----:B------:R-:W-:-:S05]  /*1180*/  IMAD R48, R48, -0xa0, RZ ;  /* 0xffffff6030307824 */ /* 0x000fca00078e02ff */
[----:B------:R-:W-:-:S14]  /*1190*/  R2UR UR6, R48 ;  /* 0x00000000300672ca */ /* 0x000fdc00000e0000 */
[----:B------:R-:W3:Y:S01]  /*11a0*/  LDCU UR6, c[0x0][UR6+0x2a0] ;  /* 0x00005400060677ac */ /* 0x000ee20008000800 */
[----:B------:R-:W-:-:S05]  /*11b0*/  CS2R.32 R48, SR_CgaSize ;  /* 0x0000000000307805 */ /* 0x000fca0000008a00 */
[----:B------:R-:W-:-:S05]  /*11c0*/  IMAD R48, R48, -0xa0, RZ ;  /* 0xffffff6030307824 */ /* 0x000fca00078e02ff */
[----:B------:R-:W-:-:S14]  /*11d0*/  R2UR UR7, R48 ;  /* 0x00000000300772ca */ /* 0x000fdc00000e0000 */
[----:B------:R-:W3:Y:S01]  /*11e0*/  LDCU UR7, c[0x0][UR7+0x2a4] ;  /* 0x00005480070777ac */ /* 0x000ee20008000800 */
[----:B------:R-:W-:Y:S01]  /*11f0*/  USHF.L.U32 UR24, UR54, 0xa, URZ ;  /* 0x0000000a36187899 */ /* 0x000fe200080006ff */
[----:B------:R-:W3:Y:S01]  /*1200*/  LDCU UR19, c[0x0][0xb24] ;  /* 0x00016480ff1377ac */ /* 0x000ee20008000800 */
[----:B------:R-:W3:Y:S01]  /*1210*/  LDCU UR42, c[0x0][0xb24] ;  /* 0x00016480ff2a77ac */ /* 0x000ee20008000800 */
[----:B-1----:R-:W-:Y:S01]  /*1220*/  I2FP.F32.U32 R3, UR26 ;  /* 0x0000001a00037c45 */ /* 0x002fe20008201000 */
[----:B------:R-:W1:Y:S04]  /*1230*/  LDCU UR22, c[0x0][0xb30] ;  /* 0x00016600ff1677ac */ /* 0x000e680008000800 */
[----:B--2---:R-:W-:Y:S01]  /*1240*/  FMUL R3, R3, UR5 ;  /* 0x0000000503037c20 */ /* 0x004fe20008400000 */
[----:B------:R-:W-:Y:S01]  /*1250*/  ULOP3.LUT UR24, UR24, 0x400, URZ, 0xc0, !UPT ;  /* 0x0000040018187892 */ /* 0x000fe2000f8ec0ff */
[----:B----4-:R-:W-:-:S04]  /*1260*/  I2FP.F32.U32 R2, UR30 ;  /* 0x0000001e00027c45 */ /* 0x010fc80008201000 */
[----:B------:R-:W2:Y:S01]  /*1270*/  F2I.U32.TRUNC.NTZ R3, R3 ;  /* 0x0000000300037305 */ /* 0x000ea2000020f000 */
[----:B---3--:R-:W-:-:S07]  /*1280*/  FMUL R2, R2, UR4 ;  /* 0x0000000402027c20 */ /* 0x008fce0008400000 */
[----:B------:R-:W3:Y:S01]  /*1290*/  F2I.U32.TRUNC.NTZ R2, R2 ;  /* 0x0000000200027305 */ /* 0x000ee2000020f000 */
[----:B--2---:R-:W-:Y:S02]  /*12a0*/  R2UR UR5, R3 ;  /* 0x00000000030572ca */ /* 0x004fe400000e0000 */
[----:B---3--:R-:W-:Y:S02]  /*12b0*/  R2UR UR4, R2 ;  /* 0x00000000020472ca */ /* 0x008fe400000e0000 */
[----:B------:R-:W-:-:S09]  /*12c0*/  PRMT R2, RZ, 0x7610, R2 ;  /* 0x00007610ff027816 */ /* 0x000fd20000000002 */
[----:B------:R-:W-:-:S04]  /*12d0*/  UIADD3 UR5, UPT, UPT, -UR5, URZ, URZ ;  /* 0x000000ff05057290 */ /* 0x000fc8000fffe1ff */
[----:B------:R-:W-:Y:S02]  /*12e0*/  UIMAD UR5, UR6, UR5, UR26 ;  /* 0x00000005060572a4 */ /* 0x000fe4000f8e021a */
[----:B------:R-:W-:-:S04]  /*12f0*/  UIADD3 UR4, UPT, UPT, -UR4, URZ, URZ ;  /* 0x000000ff04047290 */ /* 0x000fc8000fffe1ff */
[----:B------:R-:W-:Y:S01]  /*1300*/  IMAD.U32 R48, RZ, RZ, UR5 ;  /* 0x00000005ff307e24 */ /* 0x000fe2000f8e00ff */
[----:B------:R-:W-:-:S06]  /*1310*/  UIMAD UR4, UR7, UR4, UR30 ;  /* 0x00000004070472a4 */ /* 0x000fcc000f8e021e */
[----:B------:R-:W-:Y:S01]  /*1320*/  IMAD.U32 R47, RZ, RZ, UR4 ;  /* 0x00000004ff2f7e24 */ /* 0x000fe2000f8e00ff */
[----:B-1----:R-:W-:Y:S06]  /*1330*/  BRA.U UP5, `(.L_x_18) ;  /* 0x00000001052c7547 */ /* 0x002fec000b800000 */
[----:B------:R-:W-:Y:S02]  /*1340*/  R2UR UR4, R47 ;  /* 0x000000002f0472ca */ /* 0x000fe400000e0000 */
[----:B------:R-:W-:-:S11]  /*1350*/  R2UR UR6, R48 ;  /* 0x00000000300672ca */ /* 0x000fd600000e0000 */
[----:B------:R-:W-:-:S04]  /*1360*/  UISETP.NE.AND UP0, UPT, UR4, URZ, UPT ;  /* 0x000000ff0400728c */ /* 0x000fc8000bf05270 */
[----:B------:R-:W-:-:S04]  /*1370*/  UISETP.EQ.OR UP0, UPT, UR6, URZ, !UP0 ;  /* 0x000000ff0600728c */ /* 0x000fc8000c702670 */
[----:B------:R-:W-:Y:S02]  /*1380*/  USEL UR5, URZ, 0x1, !UP0 ;  /* 0x00000001ff057887 */ /* 0x000fe4000c000000 */
[----:B------:R-:W-:-:S04]  /*1390*/  UISETP.NE.AND UP0, UPT, UR4, URZ, UPT ;  /* 0x000000ff0400728c */ /* 0x000fc8000bf05270 */
[----:B------:R-:W-:Y:S02]  /*13a0*/  USEL UR4, URZ, 0x2, UP0 ;  /* 0x00000002ff047887 */ /* 0x000fe40008000000 */
[----:B------:R-:W-:-:S04]  /*13b0*/  UISETP.NE.AND UP0, UPT, UR6, 0x1, UPT ;  /* 0x000000010600788c */ /* 0x000fc8000bf05270 */
[----:B------:R-:W-:-:S04]  /*13c0*/  USEL UR4, UR4, 0x2, UP0 ;  /* 0x0000000204047887 */ /* 0x000fc80008000000 */
[----:B------:R-:W-:-:S06]  /*13d0*/  UIADD3 UR4, UPT, UPT, UR5, UR4, URZ ;  /* 0x0000000405047290 */ /* 0x000fcc000fffe0ff */
[----:B------:R-:W-:-:S07]  /*13e0*/  IMAD.U32 R2, RZ, RZ, UR4 ;  /* 0x00000004ff027e24 */ /* 0x000fce000f8e00ff */
.L_x_18:
[----:B------:R-:W1:Y:S01]  /*13f0*/  S2UR UR36, SR_CTAID.Z ;  /* 0x00000000002479c3 */ /* 0x000e620000002700 */
[----:B------:R-:W-:-:S09]  /*1400*/  UISETP.GE.AND UP0, UPT, UR19, 0x1, UPT ;  /* 0x000000011300788c */ /* 0x000fd2000bf06270 */
[----:B------:R-:W-:Y:S05]  /*1410*/  BRA.U !UP0, `(.L_x_19) ;  /* 0x0000000108d07547 */ /* 0x000fea000b800000 */
[----:B------:R-:W2:Y:S01]  /*1420*/  LDCU UR20, c[0x0][0xb0c] ;  /* 0x00016180ff1477ac */ /* 0x000ea20008000800 */
[----:B------:R-:W3:Y:S01]  /*1430*/  LDCU.128 UR12, c[0x0][0xb10] ;  /* 0x00016200ff0c77ac */ /* 0x000ee20008000c00 */
[----:B------:R-:W4:Y:S01]  /*1440*/  LDCU UR6, c[0x0][0x370] ;  /* 0x00006e00ff0677ac */ /* 0x000f220008000800 */
[----:B------:R-:W1:Y:S01]  /*1450*/  LDCU UR7, c[0x0][0x374] ;  /* 0x00006e80ff0777ac */ /* 0x000e620008000800 */
[----:B------:R-:W1:Y:S01]  /*1460*/  LDCU UR21, c[0x0][0xb20] ;  /* 0x00016400ff1577ac */ /* 0x000e620008000800 */
[----:B--2---:R-:W-:Y:S02]  /*1470*/  UISETP.NE.AND UP0, UPT, UR20, 0x1, UPT ;  /* 0x000000011400788c */ /* 0x004fe4000bf05270 */
[----:B---3--:R-:W-:Y:S01]  /*1480*/  UIMAD.WIDE.U32 UR4, UR26, UR12, URZ ;  /* 0x0000000c1a0472a5 */ /* 0x008fe2000f8e00ff */
[----:B------:R-:W2:Y:S01]  /*1490*/  LDCU.64 UR8, c[0x0][0xb28] ;  /* 0x00016500ff0877ac */ /* 0x000ea20008000a00 */
[----:B----4-:R-:W-:Y:S02]  /*14a0*/  UIMAD.WIDE.U32 UR10, UR6, UR12, URZ ;  /* 0x0000000c060a72a5 */ /* 0x010fe4000f8e00ff */
[----:B------:R-:W-:-:S02]  /*14b0*/  USHF.R.U32.HI UR5, URZ, UR13, UR5 ;  /* 0x0000000dff057299 */ /* 0x000fc40008011605 */
[----:B------:R-:W-:Y:S02]  /*14c0*/  UISETP.NE.AND UP2, UPT, UR19, 0x1, UPT ;  /* 0x000000011300788c */ /* 0x000fe4000bf45270 */
[----:B------:R-:W-:Y:S01]  /*14d0*/  USEL UR5, UR26, UR5, !UP0 ;  /* 0x000000051a057287 */ /* 0x000fe2000c000000 */
[----:B------:R-:W-:Y:S01]  /*14e0*/  UMOV UR10, UR11 ;  /* 0x0000000b000a7c82 */ /* 0x000fe20008000000 */
[----:B------:R-:W-:Y:S02]  /*14f0*/  UIMAD.WIDE.U32 UR16, UR30, UR15, URZ ;  /* 0x0000000f1e1072a5 */ /* 0x000fe4000f8e00ff */
[----:B------:R-:W-:Y:S02]  /*1500*/  @UP0 USHF.R.U32.HI UR6, URZ, UR13, UR10 ;  /* 0x0000000dff060299 */ /* 0x000fe4000801160a */
[----:B------:R-:W-:Y:S02]  /*1510*/  UISETP.NE.AND UP0, UPT, UR14, 0x1, UPT ;  /* 0x000000010e00788c */ /* 0x000fe4000bf05270 */
[----:B-1----:R-:W-:-:S02]  /*1520*/  UIMAD.WIDE.U32 UR10, UR7, UR15, URZ ;  /* 0x0000000f070a72a5 */ /* 0x002fc4000f8e00ff */
[----:B--2---:R-:W-:Y:S01]  /*1530*/  UIMAD.WIDE.U32 UR12, UR6, UR8, URZ ;  /* 0x00000008060c72a5 */ /* 0x004fe2000f8e00ff */
[----:B------:R-:W-:Y:S02]  /*1540*/  UMOV UR4, UR17 ;  /* 0x0000001100047c82 */ /* 0x000fe40008000000 */
[----:B------:R-:W-:Y:S02]  /*1550*/  USHF.R.U32.HI UR4, URZ, UR21, UR4 ;  /* 0x00000015ff047299 */ /* 0x000fe40008011604 */
[----:B------:R-:W-:Y:S02]  /*1560*/  UMOV UR10, UR11 ;  /* 0x0000000b000a7c82 */ /* 0x000fe40008000000 */
[----:B------:R-:W-:Y:S01]  /*1570*/  UMOV UR12, UR13 ;  /* 0x0000000d000c7c82 */ /* 0x000fe20008000000 */
[----:B------:R-:W-:Y:S02]  /*1580*/  @UP0 USHF.R.U32.HI UR7, URZ, UR21, UR10 ;  /* 0x00000015ff070299 */ /* 0x000fe4000801160a */
[----:B------:R-:W-:-:S02]  /*1590*/  USEL UR4, UR30, UR4, !UP0 ;  /* 0x000000041e047287 */ /* 0x000fc4000c000000 */
[----:B------:R-:W-:Y:S02]  /*15a0*/  UIMAD.WIDE.U32 UR10, UR7, UR8, URZ ;  /* 0x00000008070a72a5 */ /* 0x000fe4000f8e00ff */
[----:B------:R-:W-:Y:S02]  /*15b0*/  @UP2 USHF.R.U32.HI UR6, URZ, UR9, UR12 ;  /* 0x00000009ff062299 */ /* 0x000fe4000801160c */
[----:B------:R-:W-:-:S03]  /*15c0*/  UIMAD.WIDE.U32 UR12, UR4, UR8, URZ ;  /* 0x00000008040c72a5 */ /* 0x000fc6000f8e00ff */
[----:B------:R-:W-:Y:S02]  /*15d0*/  UMOV UR10, UR11 ;  /* 0x0000000b000a7c82 */ /* 0x000fe40008000000 */
[----:B------:R-:W-:Y:S02]  /*15e0*/  @UP2 USHF.R.U32.HI UR7, URZ, UR9, UR10 ;  /* 0x00000009ff072299 */ /* 0x000fe4000801160a */
[----:B------:R-:W-:Y:S02]  /*15f0*/  UIMAD UR10, UR6, UR19, URZ ;  /* 0x00000013060a72a4 */ /* 0x000fe4000f8e02ff */
[----:B------:R-:W-:-:S04]  /*1600*/  UIMAD UR7, UR7, UR19, URZ ;  /* 0x00000013070772a4 */ /* 0x000fc8000f8e02ff */
[----:B------:R-:W-:-:S03]  /*1610*/  UISETP.GE.AND UP0, UPT, UR4, UR7, UPT ;  /* 0x000000070400728c */ /* 0x000fc6000bf06270 */
[----:B------:R-:W-:Y:S01]  /*1620*/  UMOV UR7, UR13 ;  /* 0x0000000d00077c82 */ /* 0x000fe20008000000 */
[----:B------:R-:W-:Y:S02]  /*1630*/  UISETP.GE.OR UP0, UPT, UR5, UR10, UP0 ;  /* 0x0000000a0500728c */ /* 0x000fe40008706670 */
[----:B------:R-:W-:Y:S02]  /*1640*/  UIMAD.WIDE.U32 UR10, UR5, UR8, URZ ;  /* 0x00000008050a72a5 */ /* 0x000fe4000f8e00ff */
[----:B------:R-:W-:Y:S02]  /*1650*/  USHF.R.U32.HI UR7, URZ, UR9, UR7 ;  /* 0x00000009ff077299 */ /* 0x000fe40008011607 */
[----:B------:R-:W-:Y:S02]  /*1660*/  UIADD3 UR10, UPT, UPT, -UR4, URZ, URZ ;  /* 0x000000ff040a7290 */ /* 0x000fe4000fffe1ff */
[----:B------:R-:W-:Y:S02]  /*1670*/  USEL UR7, UR4, UR7, !UP2 ;  /* 0x0000000704077287 */ /* 0x000fe4000d000000 */
[----:B------:R-:W-:Y:S01]  /*1680*/  UIMAD UR10, UR14, UR10, UR30 ;  /* 0x0000000a0e0a72a4 */ /* 0x000fe2000f8e021e */
[----:B------:R-:W-:Y:S01]  /*1690*/  @!UP0 UMOV UR8, UR11 ;  /* 0x0000000b00088c82 */ /* 0x000fe20008000000 */
[----:B------:R-:W-:-:S02]  /*16a0*/  UIADD3 UR11, UPT, UPT, -UR5, URZ, URZ ;  /* 0x000000ff050b7290 */ /* 0x000fc4000fffe1ff */
[----:B------:R-:W-:Y:S02]  /*16b0*/  @!UP0 USHF.R.U32.HI UR8, URZ, UR9, UR8 ;  /* 0x00000009ff088299 */ /* 0x000fe40008011608 */
[----:B------:R-:W-:Y:S02]  /*16c0*/  UIADD3 UR9, UPT, UPT, -UR7, URZ, URZ ;  /* 0x000000ff07097290 */ /* 0x000fe4000fffe1ff */
[----:B------:R-:W-:Y:S02]  /*16d0*/  @!UP0 USEL UR8, UR5, UR8, !UP2 ;  /* 0x0000000805088287 */ /* 0x000fe4000d000000 */
[----:B------:R-:W-:Y:S02]  /*16e0*/  UIMAD UR9, UR19, UR9, UR4 ;  /* 0x00000009130972a4 */ /* 0x000fe4000f8e0204 */
[----:B------:R-:W-:Y:S02]  /*16f0*/  @!UP0 UIADD3 UR7, UPT, UPT, UR7, -UR8, URZ ;  /* 0x8000000807078290 */ /* 0x000fe4000fffe0ff */
[----:B------:R-:W-:-:S02]  /*1700*/  @!UP0 UIMAD UR6, UR9, UR6, UR8 ;  /* 0x00000006090682a4 */ /* 0x000fc4000f8e0208 */
[----:B------:R-:W-:Y:S02]  /*1710*/  @!UP0 UIMAD UR4, UR7, UR19, UR5 ;  /* 0x00000013070482a4 */ /* 0x000fe4000f8e0205 */
[----:B------:R-:W-:Y:S02]  /*1720*/  UIMAD UR26, UR20, UR11, UR26 ;  /* 0x0000000b141a72a4 */ /* 0x000fe4000f8e021a */
[----:B------:R-:W-:Y:S01]  /*1730*/  UIMAD UR30, UR4, UR14, UR10 ;  /* 0x0000000e041e72a4 */ /* 0x000fe2000f8e020a */
[----:B------:R-:W-:Y:S02]  /*1740*/  @!UP0 UMOV UR5, UR6 ;  /* 0x0000000600058c82 */ /* 0x000fe40008000000 */
[----:B------:R-:W-:-:S12]  /*1750*/  UIMAD UR26, UR5, UR20, UR26 ;  /* 0x00000014051a72a4 */ /* 0x000fd8000f8e021a */
.L_x_19:
[----:B------:R-:W-:-:S09]  /*1760*/  UISETP.NE.AND UP0, UPT, UR22, 0x1, UPT ;  /* 0x000000011600788c */ /* 0x000fd2000bf05270 */
[----:B------:R-:W-:Y:S05]  /*1770*/  BRA.U UP0, `(.L_x_20) ;  /* 0x0000000100407547 */ /* 0x000fea000b800000 */
[----:B------:R-:W2:Y:S01]  /*1780*/  LDCU.128 UR8, c[0x0][0xb10] ;  /* 0x00016200ff0877ac */ /* 0x000ea20008000c00 */
[----:B------:R-:W3:Y:S01]  /*1790*/  LDCU UR12, c[0x0][0xb0c] ;  /* 0x00016180ff0c77ac */ /* 0x000ee20008000800 */
[----:B------:R-:W4:Y:S01]  /*17a0*/  LDCU UR13, c[0x0][0xb20] ;  /* 0x00016400ff0d77ac */ /* 0x000f220008000800 */
[----:B--2---:R-:W-:Y:S02]  /*17b0*/  UIMAD.WIDE.U32 UR4, UR26, UR8, URZ ;  /* 0x000000081a0472a5 */ /* 0x004fe4000f8e00ff */
[----:B------:R-:W-:Y:S02]  /*17c0*/  UIMAD.WIDE.U32 UR6, UR30, UR11, URZ ;  /* 0x0000000b1e0672a5 */ /* 0x000fe4000f8e00ff */
[----:B---3--:R-:W-:Y:S02]  /*17d0*/  UISETP.NE.AND UP0, UPT, UR12, 0x1, UPT ;  /* 0x000000010c00788c */ /* 0x008fe4000bf05270 */
[----:B------:R-:W-:-:S03]  /*17e0*/  USHF.R.U32.HI UR5, URZ, UR9, UR5 ;  /* 0x00000009ff057299 */ /* 0x000fc60008011605 */
[----:B------:R-:W-:Y:S01]  /*17f0*/  UMOV UR4, UR7 ;  /* 0x0000000700047c82 */ /* 0x000fe20008000000 */
[----:B------:R-:W-:Y:S02]  /*1800*/  USEL UR5, UR26, UR5, !UP0 ;  /* 0x000000051a057287 */ /* 0x000fe4000c000000 */
[----:B------:R-:W-:Y:S02]  /*1810*/  UISETP.NE.AND UP0, UPT, UR10, 0x1, UPT ;  /* 0x000000010a00788c */ /* 0x000fe4000bf05270 */
[----:B----4-:R-:W-:-:S04]  /*1820*/  USHF.R.U32.HI UR4, URZ, UR13, UR4 ;  /* 0x0000000dff047299 */ /* 0x010fc80008011604 */
[----:B------:R-:W-:-:S04]  /*1830*/  USEL UR4, UR30, UR4, !UP0 ;  /* 0x000000041e047287 */ /* 0x000fc8000c000000 */
[----:B------:R-:W-:Y:S02]  /*1840*/  UIADD3 UR6, UPT, UPT, UR5, -UR4, URZ ;  /* 0x8000000405067290 */ /* 0x000fe4000fffe0ff */
[----:B------:R-:W-:Y:S02]  /*1850*/  UIADD3 UR4, UPT, UPT, -UR5, UR4, URZ ;  /* 0x0000000405047290 */ /* 0x000fe4000fffe1ff */
[----:B------:R-:W-:Y:S02]  /*1860*/  UIMAD UR30, UR6, UR10, UR30 ;  /* 0x0000000a061e72a4 */ /* 0x000fe4000f8e021e */
[----:B------:R-:W-:-:S12]  /*1870*/  UIMAD UR26, UR4, UR12, UR26 ;  /* 0x0000000c041a72a4 */ /* 0x000fd8000f8e021a */
.L_x_20:
[----:B------:R-:W-:Y:S01]  /*1880*/  UISETP.NE.AND UP0, UPT, UR18, 0x2, UPT ;  /* 0x000000021200788c */ /* 0x000fe2000bf05270 */
[----:B------:R-:W-:Y:S09]  /*1890*/  BRA.U !UP6, `(.L_x_21) ;  /* 0x000000010e0c7547 */ /* 0x000ff2000b800000 */
[----:B------:R-:W-:Y:S01]  /*18a0*/  UCGABAR_WAIT ;  /* 0x0000000000007dc7 */ /* 0x000fe20008000000 */
[----:B------:R-:W-:Y:S01]  /*18b0*/  CCTL.IVALL ;  /* 0x00000000ff00798f */ /* 0x000fe20002000000 */
[----:B------:R-:W-:Y:S05]  /*18c0*/  BRA `(.L_x_22) ;  /* 0x0000000000047947 */ /* 0x000fea0003800000 */
.L_x_21:
[----:B------:R-:W-:Y:S06]  /*18d0*/  BAR.SYNC.DEFER_BLOCKING 0x0 ;  /* 0x0000000000007b1d */ /* 0x000fec0000010000 */
.L_x_22:
[----:B------:R-:W-:Y:S05]  /*18e0*/  BRA.U UP0, `(.L_x_23) ;  /* 0x0000001d00e87547 */ /* 0x000fea000b800000 */
[----:B------:R-:W2:Y:S01]  /*18f0*/  LDCU UR6, c[0x0][0x38c] ;  /* 0x00007180ff0677ac */ /* 0x000ea20008000800 */
[----:B------:R-:W-:Y:S01]  /*1900*/  PLOP3.LUT P1, PT, PT, PT, UP3, 0x80, 0x8 ;  /* 0x000000000008781c */ /* 0x000fe20003f2f038 */
[----:B------:R-:W-:Y:S01]  /*1910*/  IMAD.MOV.U32 R12, RZ, RZ, 0x1 ;  /* 0x00000001ff0c7424 */ /* 0x000fe200078e00ff */
[----:B------:R-:W-:Y:S01]  /*1920*/  ISETP.EQ.OR P2, PT, R0, RZ, P3 ;  /* 0x000000ff0000720c */ /* 0x000fe20001f42670 */
[----:B------:R-:W-:Y:S01]  /*1930*/  UISETP.NE.AND UP1, UPT, UR18, URZ, UPT ;  /* 0x000000ff1200728c */ /* 0x000fe2000bf25270 */
[----:B------:R-:W-:Y:S01]  /*1940*/  PLOP3.LUT P1, PT, P1, PT, PT, 0x8, 0x80 ;  /* 0x000000000080781c */ /* 0x000fe20000f2e170 */
[----:B------:R-:W-:Y:S01]  /*1950*/  USEL UR25, URZ, 0x1, UP4 ;  /* 0x00000001ff197887 */ /* 0x000fe2000a000000 */
[----:B------:R-:W-:Y:S01]  /*1960*/  CS2R R10, SRZ ;  /* 0x00000000000a7805 */ /* 0x000fe2000001ff00 */
[----:B------:R-:W-:Y:S01]  /*1970*/  IMAD.MOV.U32 R9, RZ, RZ, RZ ;  /* 0x000000ffff097224 */ /* 0x000fe200078e00ff */
[----:B------:R-:W3:Y:S01]  /*1980*/  LDCU UR39, c[0x0][0x370] ;  /* 0x00006e00ff2777ac */ /* 0x000ee20008000800 */
[----:B------:R-:W-:Y:S01]  /*1990*/  IMAD.MOV.U32 R8, RZ, RZ, 0x1 ;  /* 0x00000001ff087424 */ /* 0x000fe200078e00ff */
[----:B------:R-:W4:Y:S01]  /*19a0*/  LDCU.64 UR28, c[0x0][0x348] ;  /* 0x00006900ff1c77ac */ /* 0x000f220008000a00 */
[----:B------:R-:W-:-:S02]  /*19b0*/  USHF.R.U32.HI UR44, URZ, 0x5, UR24 ;  /* 0x00000005ff2c7899 */ /* 0x000fc40008011618 */
[----:B--2---:R-:W-:Y:S02]  /*19c0*/  UIADD3 UR5, UPT, UPT, UR6, 0x1f, URZ ;  /* 0x0000001f06057890 */ /* 0x004fe4000fffe0ff */
[----:B------:R-:W-:Y:S02]  /*19d0*/  UIADD3 UR45, UPT, UPT, UR6, 0x3e, URZ ;  /* 0x0000003e062d7890 */ /* 0x000fe4000fffe0ff */
[----:B------:R-:W-:Y:S01]  /*19e0*/  USHF.R.S32.HI UR4, URZ, 0x1f, UR5 ;  /* 0x0000001fff047899 */ /* 0x000fe20008011405 */
[----:B------:R-:W2:Y:S03]  /*19f0*/  LDCU UR38, c[0x0][0x374] ;  /* 0x00006e80ff2677ac */ /* 0x000ea60008000800 */
[----:B------:R-:W-:Y:S02]  /*1a00*/  ULEA.HI UR4, UR4, UR5, URZ, 0x5 ;  /* 0x0000000504047291 */ /* 0x000fe4000f8f28ff */
[----:B------:R-:W-:-:S02]  /*1a10*/  USEL UR25, UR25, 0x2, UP1 ;  /* 0x0000000219197887 */ /* 0x000fc40008800000 */
[----:B------:R-:W-:Y:S02]  /*1a20*/  USHF.R.S32.HI UR41, URZ, 0x5, UR4 ;  /* 0x00000005ff297899 */ /* 0x000fe40008011404 */
[----:B------:R-:W-:Y:S02]  /*1a30*/  UIADD3 UR4, UPT, UPT, UR6, -0x1, URZ ;  /* 0xffffffff06047890 */ /* 0x000fe4000fffe0ff */
[----:B------:R-:W-:Y:S02]  /*1a40*/  UISETP.LT.U32.AND UP0, UPT, UR41, 0x1a, UPT ;  /* 0x0000001a2900788c */ /* 0x000fe4000bf01070 */
[----:B------:R-:W-:Y:S02]  /*1a50*/  UISETP.GE.U32.AND UP2, UPT, UR4, -0x3f, UPT ;  /* 0xffffffc10400788c */ /* 0x000fe4000bf46070 */
[----:B------:R-:W-:Y:S01]  /*1a60*/  USEL UR40, UR41, 0x1a, UP0 ;  /* 0x0000001a29287887 */ /* 0x000fe20008000000 */
[----:B------:R-:W-:-:S03]  /*1a70*/  UMOV UR5, URZ ;  /* 0x000000ff00057c82 */ /* 0x000fc60008000000 */
[----:B------:R-:W-:Y:S02]  /*1a80*/  UIADD3 UR21, UPT, UPT, UR40, -0x1, URZ ;  /* 0xffffffff28157890 */ /* 0x000fe4000fffe0ff */
[----:B------:R-:W-:-:S03]  /*1a90*/  UIADD3 UR43, UPT, UPT, UR41, -UR40, URZ ;  /* 0x80000028292b7290 */ /* 0x000fc6000fffe0ff */
[----:B------:R-:W-:-:S04]  /*1aa0*/  @UP2 UIADD3 UR21, UPT, UPT, UR40, URZ, URZ ;  /* 0x000000ff28152290 */ /* 0x000fc8000fffe0ff */
[----:B--234-:R-:W-:-:S12]  /*1ab0*/  UIADD3 UR21, UPT, UPT, UR21, 0x1, URZ ;  /* 0x0000000115157890 */ /* 0x01cfd8000fffe0ff */
.L_x_43:
[----:B------:R-:W-:Y:S01]  /*1ac0*/  UISETP.NE.AND UP0, UPT, UR54, URZ, UPT ;  /* 0x000000ff3600728c */ /* 0x000fe2000bf05270 */
[----:B------:R-:W2:Y:S08]  /*1ad0*/  S2UR UR54, SR_CgaCtaId ;  /* 0x00000000003679c3 */ /* 0x000eb00000008800 */
[----:B------:R-:W-:Y:S05]  /*1ae0*/  BRA.U UP0, `(.L_x_24) ;  /* 0x0000000100347547 */ /* 0x000fea000b800000 */
[----:B------:R-:W3:Y:S01]  /*1af0*/  S2R R0, SR_CgaCtaId ;  /* 0x0000000000007919 */ /* 0x000ee20000008800 */
[----:B------:R-:W-:-:S04]  /*1b00*/  MOV R2, 0x400 ;  /* 0x0000040000027802 */ /* 0x000fc80000000f00 */
[----:B---3--:R-:W-:Y:S02]  /*1b10*/  LEA R0, R0, R2, 0x18 ;  /* 0x0000000200007211 */ /* 0x008fe400078ec0ff */
[----:B------:R-:W-:-:S03]  /*1b20*/  SHF.L.U32 R2, R8, 0x1f, RZ ;  /* 0x0000001f08027819 */ /* 0x000fc600000006ff */
[----:B------:R-:W-:-:S04]  /*1b30*/  IMAD R0, R9, 0x8, R0 ;  /* 0x0000000809007824 */ /* 0x000fc800078e0200 */
[----:B------:R-:W3:Y:S02]  /*1b40*/  SYNCS.PHASECHK.TRANS64.TRYWAIT P0, [R0+URZ+0x250], R2 ;  /* 0x00025002000075a7 */ /* 0x000ee400080011ff */
[----:B---3--:R-:W-:Y:S05]  /*1b50*/  @!P0 BRA `(.L_x_25) ;  /* 0x0000006800348947 */ /* 0x008fea0003800000 */
.L_x_145:
[----:B------:R-:W-:Y:S01]  /*1b60*/  VIADD R9, R9, 0x1 ;  /* 0x0000000109097836 */ /* 0x000fe20000000000 */
[----:B------:R3:W-:Y:S04]  /*1b70*/  SYNCS.ARRIVE.TRANS64.A1T0 RZ, [R0+URZ+0x240], RZ ;  /* 0x000240ff00ff79a7 */ /* 0x0007e800081000ff */
[----:B------:R-:W-:-:S04]  /*1b80*/  ISETP.NE.AND P0, PT, R9, 0x2, PT ;  /* 0x000000020900780c */ /* 0x000fc80003f05270 */
[----:B------:R-:W-:Y:S02]  /*1b90*/  SEL R9, R9, RZ, P0 ;  /* 0x000000ff09097207 */ /* 0x000fe40000000000 */
[----:B---3--:R-:W-:-:S04]  /*1ba0*/  SEL R0, RZ, 0x1, P0 ;  /* 0x00000001ff007807 */ /* 0x008fc80000000000 */
[----:B------:R-:W-:-:S07]  /*1bb0*/  LOP3.LUT R8, R8, R0, RZ, 0x3c, !PT ;  /* 0x0000000008087212 */ /* 0x000fce00078e3cff */
.L_x_24:
[----:B------:R-:W-:Y:S01]  /*1bc0*/  UMOV UR6, 0x400 ;  /* 0x0000040000067882 */ /* 0x000fe20000000000 */
[----:B------:R-:W-:Y:S01]  /*1bd0*/  SHF.L.U32 R0, R12, 0x1f, RZ ;  /* 0x0000001f0c007819 */ /* 0x000fe200000006ff */
[----:B--2---:R-:W-:Y:S02]  /*1be0*/  ULEA UR6, UR54, UR6, 0x18 ;  /* 0x0000000636067291 */ /* 0x004fe4000f8ec0ff */
[----:B------:R-:W-:Y:S02]  /*1bf0*/  UISETP.GE.U32.AND UP0, UPT, UR45, 0x3f, UPT ;  /* 0x0000003f2d00788c */ /* 0x000fe4000bf06070 */
[----:B------:R-:W-:Y:S02]  /*1c00*/  ULEA UR4, UR5, UR6, 0x3 ;  /* 0x0000000605047291 */ /* 0x000fe4000f8e18ff */
[----:B------:R-:W-:Y:S02]  /*1c10*/  USHF.L.U32 UR35, UR26, 0x6, URZ ;  /* 0x000000061a237899 */ /* 0x000fe400080006ff */
[----:B------:R-:W-:Y:S01]  /*1c20*/  ULEA UR11, UR30, UR44, 0x6 ;  /* 0x0000002c1e0b7291 */ /* 0x000fe2000f8e30ff */
[----:B------:R-:W-:-:S04]  /*1c30*/  UMOV UR13, URZ ;  /* 0x000000ff000d7c82 */ /* 0x000fc80008000000 */
[----:B------:R2:W3:Y:S01]  /*1c40*/  SYNCS.PHASECHK.TRANS64.TRYWAIT P0, [UR4+0xd0], R0 ;  /* 0x0000d000ff0075a7 */ /* 0x0004e20008001104 */
[----:B------:R-:W-:Y:S06]  /*1c50*/  BRA.U !UP0, `(.L_x_26) ;  /* 0x0000000108c07547 */ /* 0x000fec000b800000 */
[----:B------:R-:W-:Y:S01]  /*1c60*/  UMOV UR7, URZ ;  /* 0x000000ff00077c82 */ /* 0x000fe20008000000 */
[----:B------:R-:W-:-:S05]  /*1c70*/  UMOV UR4, UR5 ;  /* 0x0000000500047c82 */ /* 0x000fca0008000000 */
.L_x_32:
[----:B------:R-:W-:Y:S01]  /*1c80*/  ULEA UR33, UR4, UR6, 0x3 ;  /* 0x0000000604217291 */ /* 0x000fe2000f8e18ff */
[----:B---3--:R-:W-:Y:S01]  /*1c90*/  @!P3 MOV R2, 0x2000 ;  /* 0x000020000002b802 */ /* 0x008fe20000000f00 */
[----:B-1-34-:R-:W-:Y:S10]  /*1ca0*/  @P0 BRA `(.L_x_27) ;  /* 0x00000000000c0947 */ /* 0x01aff40003800000 */
[----:B------:R-:W-:-:S04]  /*1cb0*/  SHF.L.U32 R3, R12, 0x1f, RZ ;  /* 0x0000001f0c037819 */ /* 0x000fc800000006ff */
[----:B------:R-:W3:Y:S02]  /*1cc0*/  SYNCS.PHASECHK.TRANS64.TRYWAIT P0, [UR33+0xd0], R3 ;  /* 0x0000d003ff0075a7 */ /* 0x000ee40008001121 */
[----:B---3--:R-:W-:Y:S05]  /*1cd0*/  @!P0 BRA `(.L_x_28) ;  /* 0x0000006400e88947 */ /* 0x008fea0003800000 */
.L_x_27:
[----:B------:R3:W-:Y:S01]  /*1ce0*/  @!P3 SYNCS.ARRIVE.TRANS64 RZ, [UR33], R2 ;  /* 0x00000002ffffb9a7 */ /* 0x0007e20008000021 */
[----:B------:R-:W-:-:S04]  /*1cf0*/  ULOP3.LUT UR5, UR25, 0x2, URZ, 0xfc, !UPT ;  /* 0x0000000219057892 */ /* 0x000fc8000f8efcff */
[----:B------:R-:W-:-:S09]  /*1d00*/  UISETP.NE.AND UP0, UPT, UR5, 0x2, UPT ;  /* 0x000000020500788c */ /* 0x000fd2000bf05270 */
[----:B------:R-:W-:Y:S05]  /*1d10*/  BRA.U UP0, `(.L_x_29) ;  /* 0x0000000100047547 */ /* 0x000fea000b800000 */
[----:B-1----:R-:W-:Y:S05]  /*1d20*/  BPT.TRAP 0x1 ;  /* 0x000000040000795c */ /* 0x002fea0000300000 */
.L_x_29:
[----:B------:R-:W-:Y:S04]  /*1d30*/  BSSY.RECONVERGENT B0, `(.L_x_30) ;  /* 0x0000003000007945 */ /* 0x000fe80003800200 */
[----:B------:R-:W-:Y:S05]  /*1d40*/  @P2 BRA `(.L_x_31) ;  /* 0x0000000000042947 */ /* 0x000fea0003800000 */
[----:B-1----:R-:W-:Y:S05]  /*1d50*/  BPT.TRAP 0x1 ;  /* 0x000000040000795c */ /* 0x002fea0000300000 */
.L_x_31:
[----:B-1----:R-:W-:Y:S05]  /*1d60*/  BSYNC.RECONVERGENT B0 ;  /* 0x0000000000007941 */ /* 0x002fea0003800200 */
.L_x_30:
[----:B------:R-:W-:Y:S02]  /*1d70*/  UIADD3 UR5, UPT, UPT, UR4, 0x1, URZ ;  /* 0x0000000104057890 */ /* 0x000fe4000fffe0ff */
[----:B------:R-:W-:Y:S02]  /*1d80*/  ULEA UR32, UR4, UR6, 0xc ;  /* 0x0000000604207291 */ /* 0x000fe4000f8e60ff */
[----:B------:R-:W-:Y:S02]  /*1d90*/  UISETP.NE.AND UP0, UPT, UR5, 0x1a, UPT ;  /* 0x0000001a0500788c */ /* 0x000fe4000bf05270 */
[----:B------:R-:W-:Y:S02]  /*1da0*/  USHF.L.U32 UR34, UR7, 0x5, URZ ;  /* 0x0000000507227899 */ /* 0x000fe400080006ff */
[----:B------:R-:W-:Y:S02]  /*1db0*/  USEL UR9, URZ, 0x1, UP0 ;  /* 0x00000001ff097887 */ /* 0x000fe40008000000 */
[----:B------:R-:W-:-:S02]  /*1dc0*/  USEL UR5, UR5, URZ, UP0 ;  /* 0x000000ff05057287 */ /* 0x000fc40008000000 */
[----:B------:R-:W-:Y:S02]  /*1dd0*/  UIADD3 UR14, UP0, UPT, UR28, 0x180, URZ ;  /* 0x000001801c0e7890 */ /* 0x000fe4000ff1e0ff */
[----:B------:R-:W-:Y:S01]  /*1de0*/  ULEA UR8, UR5, UR6, 0x3 ;  /* 0x0000000605087291 */ /* 0x000fe2000f8e18ff */
[----:B------:R-:W-:Y:S01]  /*1df0*/  LOP3.LUT R12, R12, UR9, RZ, 0x3c, !PT ;  /* 0x000000090c0c7c12 */ /* 0x000fe2000f8e3cff */
[----:B------:R-:W-:Y:S02]  /*1e00*/  ULEA UR4, UR4, UR24, 0xb ;  /* 0x0000001804047291 */ /* 0x000fe4000f8e58ff */
[----:B------:R-:W-:Y:S01]  /*1e10*/  UIADD3 UR7, UPT, UPT, UR7, 0x1, URZ ;  /* 0x0000000107077890 */ /* 0x000fe2000fffe0ff */
[----:B--2---:R-:W-:Y:S01]  /*1e20*/  SHF.L.U32 R0, R12, 0x1f, RZ ;  /* 0x0000001f0c007819 */ /* 0x004fe200000006ff */
[----:B------:R-:W-:Y:S02]  /*1e30*/  UIADD3 UR16, UP1, UPT, UR28, 0x80, URZ ;  /* 0x000000801c107890 */ /* 0x000fe4000ff3e0ff */
[----:B------:R-:W-:Y:S01]  /*1e40*/  UIADD3.X UR15, UPT, UPT, URZ, UR29, URZ, UP0, !UPT ;  /* 0x0000001dff0f7290 */ /* 0x000fe200087fe4ff */
[----:B------:R4:W1:Y:S01]  /*1e50*/  SYNCS.PHASECHK.TRANS64.TRYWAIT P0, [UR8+0xd0], R0 ;  /* 0x0000d000ff0075a7 */ /* 0x0008620008001108 */
[----:B------:R-:W-:-:S02]  /*1e60*/  ULEA UR4, UR4, UR6, 0x1 ;  /* 0x0000000604047291 */ /* 0x000fc4000f8e08ff */
[----:B------:R-:W-:Y:S02]  /*1e70*/  UISETP.NE.AND UP0, UPT, UR7, UR21, UPT ;  /* 0x000000150700728c */ /* 0x000fe4000bf05270 */
[----:B------:R-:W-:Y:S02]  /*1e80*/  UIADD3.X UR17, UPT, UPT, URZ, UR29, URZ, UP1, !UPT ;  /* 0x0000001dff117290 */ /* 0x000fe40008ffe4ff */
[----:B------:R-:W-:Y:S02]  /*1e90*/  UIADD3 UR32, UPT, UPT, UR32, 0x3600, URZ ;  /* 0x0000360020207890 */ /* 0x000fe4000fffe0ff */
[----:B------:R-:W-:Y:S01]  /*1ea0*/  UIADD3 UR8, UPT, UPT, UR4, 0x1d600, URZ ;  /* 0x0001d60004087890 */ /* 0x000fe2000fffe0ff */
[----:B------:R-:W-:Y:S01]  /*1eb0*/  UMOV UR18, 0x0 ;  /* 0x0000000000127882 */ /* 0x000fe20000000000 */
[----:B------:R-:W-:Y:S01]  /*1ec0*/  UMOV UR19, 0x10000000 ;  /* 0x1000000000137882 */ /* 0x000fe20000000000 */
[----:B------:R-:W-:Y:S01]  /*1ed0*/  UMOV UR4, 0x30000 ;  /* 0x0003000000047882 */ /* 0x000fe20000000000 */
[----:B------:R-:W-:Y:S01]  /*1ee0*/  UMOV UR12, UR36 ;  /* 0x00000024000c7c82 */ /* 0x000fe20008000000 */
[----:B------:R-:W-:Y:S01]  /*1ef0*/  UMOV UR9, UR33 ;  /* 0x0000002100097c82 */ /* 0x000fe20008000000 */
[----:B------:R-:W-:Y:S01]  /*1f00*/  UMOV UR10, UR34 ;  /* 0x00000022000a7c82 */ /* 0x000fe20008000000 */
[----:B------:R-:W-:Y:S01]  /*1f10*/  UTMALDG.3D [UR32], [UR16], desc[UR18] ;  /* 0x00001220100075b4 */ /* 0x000fe20008011000 */
[----:B------:R-:W-:Y:S01]  /*1f20*/  UMOV UR13, UR21 ;  /* 0x00000015000d7c82 */ /* 0x000fe20008000000 */
[----:B------:R2:W-:Y:S02]  /*1f30*/  UTMALDG.3D.MULTICAST [UR8], [UR14], UR4, desc[UR18] ;  /* 0x000012080e0073b4 */ /* 0x0005e40008011804 */
[----:B--2---:R-:W-:Y:S01]  /*1f40*/  UMOV UR4, UR5 ;  /* 0x0000000500047c82 */ /* 0x004fe20008000000 */
[----:B------:R-:W-:Y:S05]  /*1f50*/  BRA.U UP0, `(.L_x_32) ;  /* 0xfffffffd00487547 */ /* 0x000fea000b83ffff */
.L_x_26:
[----:B------:R-:W-:Y:S01]  /*1f60*/  ULEA UR4, UR5, UR6, 0x3 ;  /* 0x0000000605047291 */ /* 0x000fe2000f8e18ff */
[----:B--2-4-:R-:W-:Y:S01]  /*1f70*/  SHF.L.U32 R0, R12, 0x1f, RZ ;  /* 0x0000001f0c007819 */ /* 0x014fe200000006ff */
[----:B------:R-:W-:Y:S01]  /*1f80*/  @!P1 SYNCS.ARRIVE.TRANS64.A1T0 RZ, [UR6+0x1d8], RZ ;  /* 0x0001d8ffffff99a7 */ /* 0x000fe20008100006 */
[----:B------:R-:W-:-:S06]  /*1f90*/  UISETP.GT.AND UP0, UPT, UR41, UR40, UPT ;  /* 0x000000282900728c */ /* 0x000fcc000bf04270 */
[----:B-1-3--:R1:W2:Y:S03]  /*1fa0*/  SYNCS.PHASECHK.TRANS64.TRYWAIT P0, [UR4+0xd0], R0 ;  /* 0x0000d000ff0075a7 */ /* 0x00a2a60008001104 */
[----:B------:R-:W-:Y:S05]  /*1fb0*/  BRA.U !UP0, `(.L_x_33) ;  /* 0x0000000108c47547 */ /* 0x000fea000b800000 */
[----:B------:R-:W-:Y:S01]  /*1fc0*/  UIADD3 UR26, UPT, UPT, UR43, UR13, URZ ;  /* 0x0000000d2b1a7290 */ /* 0x000fe2000fffe0ff */
[----:B------:R-:W-:-:S11]  /*1fd0*/  UMOV UR4, UR5 ;  /* 0x0000000500047c82 */ /* 0x000fd60008000000 */
.L_x_39:
[----:B------:R-:W-:Y:S01]  /*1fe0*/  ULEA UR17, UR4, UR6, 0x3 ;  /* 0x0000000604117291 */ /* 0x000fe2000f8e18ff */
[----:B--2---:R-:W-:Y:S01]  /*1ff0*/  @!P3 MOV R2, 0x2000 ;  /* 0x000020000002b802 */ /* 0x004fe20000000f00 */
[----:B--2-4-:R-:W-:Y:S10]  /*2000*/  @P0 BRA `(.L_x_34) ;  /* 0x00000000000c0947 */ /* 0x014ff40003800000 */
[----:B------:R-:W-:-:S04]  /*2010*/  SHF.L.U32 R3, R12, 0x1f, RZ ;  /* 0x0000001f0c037819 */ /* 0x000fc800000006ff */
[----:B------:R-:W2:Y:S02]  /*2020*/  SYNCS.PHASECHK.TRANS64.TRYWAIT P0, [UR17+0xd0], R3 ;  /* 0x0000d003ff0075a7 */ /* 0x000ea40008001111 */
[----:B--2---:R-:W-:Y:S05]  /*2030*/  @!P0 BRA `(.L_x_35) ;  /* 0x0000006400288947 */ /* 0x004fea0003800000 */
.L_x_34:
[----:B------:R2:W-:Y:S01]  /*2040*/  @!P3 SYNCS.ARRIVE.TRANS64 RZ, [UR17], R2 ;  /* 0x00000002ffffb9a7 */ /* 0x0005e20008000011 */
[----:B------:R-:W-:-:S04]  /*2050*/  ULOP3.LUT UR5, UR25, 0x2, URZ, 0xfc, !UPT ;  /* 0x0000000219057892 */ /* 0x000fc8000f8efcff */
[----:B------:R-:W-:-:S09]  /*2060*/  UISETP.NE.AND UP0, UPT, UR5, 0x2, UPT ;  /* 0x000000020500788c */ /* 0x000fd2000bf05270 */
[----:B------:R-:W-:Y:S05]  /*2070*/  BRA.U UP0, `(.L_x_36) ;  /* 0x0000000100047547 */ /* 0x000fea000b800000 */
[----:B------:R-:W-:Y:S05]  /*2080*/  BPT.TRAP 0x1 ;  /* 0x000000040000795c */ /* 0x000fea0000300000 */
.L_x_36:
[----:B------:R-:W-:Y:S04]  /*2090*/  BSSY.RECONVERGENT B0, `(.L_x_37) ;  /* 0x0000003000007945 */ /* 0x000fe80003800200 */
[----:B------:R-:W-:Y:S05]  /*20a0*/  @P2 BRA `(.L_x_38) ;  /* 0x0000000000042947 */ /* 0x000fea0003800000 */
[----:B------:R-:W-:Y:S05]  /*20b0*/  BPT.TRAP 0x1 ;  /* 0x000000040000795c */ /* 0x000fea0000300000 */
.L_x_38:
[----:B------:R-:W-:Y:S05]  /*20c0*/  BSYNC.RECONVERGENT B0 ;  /* 0x0000000000007941 */ /* 0x000fea0003800200 */
.L_x_37:
[----:B------:R-:W-:Y:S02]  /*20d0*/  UIADD3 UR5, UPT, UPT, UR4, 0x1, URZ ;  /* 0x0000000104057890 */ /* 0x000fe4000fffe0ff */
[----:B------:R-:W-:Y:S02]  /*20e0*/  ULEA UR16, UR4, UR6, 0xc ;  /* 0x0000000604107291 */ /* 0x000fe4000f8e60ff */
[----:B------:R-:W-:Y:S02]  /*20f0*/  UISETP.NE.AND UP0, UPT, UR5, 0x1a, UPT ;  /* 0x0000001a0500788c */ /* 0x000fe4000bf05270 */
[----:B------:R-:W-:Y:S02]  /*2100*/  ULEA UR4, UR4, UR24, 0xb ;  /* 0x0000001804047291 */ /* 0x000fe4000f8e58ff */
[----:B------:R-:W-:Y:S02]  /*2110*/  USEL UR8, URZ, 0x1, UP0 ;  /* 0x00000001ff087887 */ /* 0x000fe40008000000 */
[----:B------:R-:W-:-:S02]  /*2120*/  USEL UR5, UR5, URZ, UP0 ;  /* 0x000000ff05057287 */ /* 0x000fc40008000000 */
[----:B------:R-:W-:Y:S02]  /*2130*/  UIADD3 UR22, UP1, UPT, UR28, 0x80, URZ ;  /* 0x000000801c167890 */ /* 0x000fe4000ff3e0ff */
[----:B------:R-:W-:Y:S01]  /*2140*/  UIADD3 UR14, UP0, UPT, UR28, 0x180, URZ ;  /* 0x000001801c0e7890 */ /* 0x000fe2000ff1e0ff */
[----:B------:R-:W-:Y:S01]  /*2150*/  LOP3.LUT R12, R12, UR8, RZ, 0x3c, !PT ;  /* 0x000000080c0c7c12 */ /* 0x000fe2000f8e3cff */
[----:B------:R-:W-:Y:S02]  /*2160*/  ULEA UR4, UR4, UR6, 0x1 ;  /* 0x0000000604047291 */ /* 0x000fe4000f8e08ff */
[----:B------:R-:W-:Y:S01]  /*2170*/  ULEA UR7, UR5, UR6, 0x3 ;  /* 0x0000000605077291 */ /* 0x000fe2000f8e18ff */
[----:B-1----:R-:W-:Y:S01]  /*2180*/  SHF.L.U32 R0, R12, 0x1f, RZ ;  /* 0x0000001f0c007819 */ /* 0x002fe200000006ff */
[----:B------:R-:W-:Y:S02]  /*2190*/  USHF.L.U32 UR18, UR13, 0x5, URZ ;  /* 0x000000050d127899 */ /* 0x000fe400080006ff */
[----:B------:R-:W-:-:S02]  /*21a0*/  UIADD3 UR16, UPT, UPT, UR16, 0x3600, URZ ;  /* 0x0000360010107890 */ /* 0x000fc4000fffe0ff */
[----:B------:R-:W-:Y:S02]  /*21b0*/  UIADD3.X UR23, UPT, UPT, URZ, UR29, URZ, UP1, !UPT ;  /* 0x0000001dff177290 */ /* 0x000fe40008ffe4ff */
[----:B------:R-:W-:Y:S01]  /*21c0*/  UIADD3 UR8, UPT, UPT, UR4, 0x1d600, URZ ;  /* 0x0001d60004087890 */ /* 0x000fe2000fffe0ff */
[----:B------:R3:W4:Y:S01]  /*21d0*/  SYNCS.PHASECHK.TRANS64.TRYWAIT P0, [UR7+0xd0], R0 ;  /* 0x0000d000ff0075a7 */ /* 0x0007220008001107 */
[----:B------:R-:W-:Y:S01]  /*21e0*/  UIADD3.X UR15, UPT, UPT, URZ, UR29, URZ, UP0, !UPT ;  /* 0x0000001dff0f7290 */ /* 0x000fe200087fe4ff */
[----:B------:R-:W-:Y:S01]  /*21f0*/  UMOV UR30, 0x0 ;  /* 0x00000000001e7882 */ /* 0x000fe20000000000 */
[----:B------:R-:W-:Y:S01]  /*2200*/  UMOV UR31, 0x10000000 ;  /* 0x10000000001f7882 */ /* 0x000fe20000000000 */
[----:B------:R-:W-:Y:S01]  /*2210*/  UMOV UR19, UR35 ;  /* 0x0000002300137c82 */ /* 0x000fe20008000000 */
[----:B------:R-:W-:Y:S01]  /*2220*/  UMOV UR20, UR36 ;  /* 0x0000002400147c82 */ /* 0x000fe20008000000 */
[----:B------:R-:W-:Y:S01]  /*2230*/  UMOV UR7, 0x30000 ;  /* 0x0003000000077882 */ /* 0x000fe20000000000 */
[----:B------:R-:W-:Y:S01]  /*2240*/  UMOV UR12, UR36 ;  /* 0x00000024000c7c82 */ /* 0x000fe20008000000 */
[----:B------:R-:W-:Y:S01]  /*2250*/  UMOV UR9, UR17 ;  /* 0x0000001100097c82 */ /* 0x000fe20008000000 */
[----:B------:R-:W-:Y:S01]  /*2260*/  UMOV UR10, UR18 ;  /* 0x00000012000a7c82 */ /* 0x000fe20008000000 */
[----:B------:R3:W-:Y:S01]  /*2270*/  UTMALDG.3D [UR16], [UR22], desc[UR30] ;  /* 0x00001e10160075b4 */ /* 0x0007e20008011000 */
[----:B------:R-:W-:Y:S01]  /*2280*/  UIADD3 UR13, UPT, UPT, UR13, 0x1, URZ ;  /* 0x000000010d0d7890 */ /* 0x000fe2000fffe0ff */
[----:B------:R-:W-:-:S03]  /*2290*/  UMOV UR4, UR5 ;  /* 0x0000000500047c82 */ /* 0x000fc60008000000 */
[----:B------:R-:W-:Y:S01]  /*22a0*/  UISETP.NE.AND UP0, UPT, UR13, UR26, UPT ;  /* 0x0000001a0d00728c */ /* 0x000fe2000bf05270 */
[----:B------:R3:W-:Y:S08]  /*22b0*/  UTMALDG.3D.MULTICAST [UR8], [UR14], UR7, desc[UR30] ;  /* 0x00001e080e0073b4 */ /* 0x0007f00008011807 */
[----:B---3--:R-:W-:Y:S05]  /*22c0*/  BRA.U UP0, `(.L_x_39) ;  /* 0xfffffffd00447547 */ /* 0x008fea000b83ffff */
.L_x_33:
[C---:B------:R-:W-:Y:S01]  /*22d0*/  LEA R3, R11.reuse, UR6, 0x3 ;  /* 0x000000060b037c11 */ /* 0x040fe2000f8e18ff */
[----:B------:R-:W-:Y:S01]  /*22e0*/  NOP ;  /* 0x0000000000007918 */ /* 0x000fe20000000000 */
[----:B-1----:R-:W-:Y:S02]  /*22f0*/  SHF.L.U32 R0, R10, 0x1f, RZ ;  /* 0x0000001f0a007819 */ /* 0x002fe400000006ff */
[----:B------:R-:W-:Y:S02]  /*2300*/  LEA R4, R11, UR6, 0x4 ;  /* 0x000000060b047c11 */ /* 0x000fe4000f8e20ff */
[----:B--2-4-:R-:W1:Y:S02]  /*2310*/  SYNCS.PHASECHK.TRANS64.TRYWAIT P0, [R3+URZ+0x1e0], R0 ;  /* 0x0001e000030075a7 */ /* 0x014e6400080011ff */
[----:B-1----:R-:W-:Y:S05]  /*2320*/  @!P0 BRA `(.L_x_40) ;  /* 0x0000006000848947 */ /* 0x002fea0003800000 */
.L_x_148:
[----:B------:R-:W2:Y:S01]  /*2330*/  LDS.128 R4, [R4+0x270] ;  /* 0x0002700004047984 */ /* 0x000ea20000000c00 */
[----:B------:R-:W-:Y:S01]  /*2340*/  UISETP.GE.AND UP0, UPT, UR42, 0x1, UPT ;  /* 0x000000012a00788c */ /* 0x000fe2000bf06270 */
[----:B------:R-:W-:Y:S01]  /*2350*/  @!PT LDS RZ, [RZ] ;  /* 0x00000000fffff984 */ /* 0x000fe20000000800 */
[----:B------:R-:W-:Y:S01]  /*2360*/  @!PT LDS RZ, [RZ] ;  /* 0x00000000fffff984 */ /* 0x000fe20000000800 */
[----:B------:R-:W-:Y:S01]  /*2370*/  @!PT LDS RZ, [RZ] ;  /* 0x00000000fffff984 */ /* 0x000fe20000000800 */
[----:B------:R-:W-:Y:S01]  /*2380*/  @!PT LDS RZ, [RZ] ;  /* 0x00000000fffff984 */ /* 0x000fe20000000800 */
[----:B------:R3:W-:Y:S06]  /*2390*/  MEMBAR.ALL.CTA ;  /* 0x0000000000007992 */ /* 0x0007ec0000008000 */
[----:B---3--:R-:W3:Y:S01]  /*23a0*/  FENCE.VIEW.ASYNC.S ;  /* 0x00000000000073c6 */ /* 0x008ee20000000000 */
[----:B--2---:R-:W-:-:S13]  /*23b0*/  LOP3.LUT P0, RZ, R6, 0x1, RZ, 0xc0, !PT ;  /* 0x0000000106ff7812 */ /* 0x004fda000780c0ff */
[----:B---3--:R-:W-:Y:S01]  /*23c0*/  VOTEU.ANY UP1, P0 ;  /* 0x0000000000ff7886 */ /* 0x008fe20000020100 */
[----:B------:R-:W-:-:S13]  /*23d0*/  PLOP3.LUT P0, PT, PT, PT, UP1, 0x80, 0x8 ;  /* 0x000000000008781c */ /* 0x000fda0003f0f018 */
[----:B-1----:R-:W-:Y:S02]  /*23e0*/  @P0 LOP3.LUT R0, R5, 0xffff, RZ, 0xc0, !PT ;  /* 0x0000ffff05000812 */ /* 0x002fe400078ec0ff */
[----:B------:R-:W-:Y:S02]  /*23f0*/  @P0 MOV R2, R4 ;  /* 0x0000000400020202 */ /* 0x000fe40000000f00 */
[----:B------:R-:W-:Y:S01]  /*2400*/  @P0 R2UR UR7, R0 ;  /* 0x00000000000702ca */ /* 0x000fe200000e0000 */
[----:B------:R-:W-:Y:S01]  /*2410*/  VIADD R0, R3, 0x1f0 ;  /* 0x000001f003007836 */ /* 0x000fe20000000000 */
[----:B------:R-:W-:Y:S02]  /*2420*/  @P0 SHF.R.U32.HI R4, RZ, 0x10, R5 ;  /* 0x00000010ff040819 */ /* 0x000fe40000011605 */
[----:B------:R-:W-:Y:S02]  /*2430*/  @P0 R2UR UR8, R2 ;  /* 0x00000000020802ca */ /* 0x000fe400000e0000 */
[----:B------:R-:W-:-:S02]  /*2440*/  PRMT R0, RZ, 0x654, R0 ;  /* 0x00000654ff007816 */ /* 0x000fc40000000000 */
[----:B------:R-:W-:Y:S02]  /*2450*/  @P0 R2UR UR4, R4 ;  /* 0x00000000040402ca */ /* 0x000fe400000e0000 */
[----:B------:R1:W-:Y:S03]  /*2460*/  SYNCS.ARRIVE.TRANS64.RED.A1T0 RZ, [R0+URZ], RZ ;  /* 0x000000ff00ff79a7 */ /* 0x0003e600081004ff */
[----:B------:R-:W-:-:S04]  /*2470*/  @UP1 UMOV UR27, UR7 ;  /* 0x00000007001b1c82 */ /* 0x000fc80008000000 */
[----:B------:R-:W-:-:S04]  /*2480*/  @UP1 UMOV UR37, UR8 ;  /* 0x0000000800251c82 */ /* 0x000fc80008000000 */
[----:B------:R-:W-:Y:S01]  /*2490*/  @UP1 UMOV UR36, UR4 ;  /* 0x0000000400241c82 */ /* 0x000fe20008000000 */
[----:B------:R-:W-:Y:S05]  /*24a0*/  BRA.U !UP0, `(.L_x_41) ;  /* 0x0000000108d47547 */ /* 0x000fea000b800000 */
[----:B------:R-:W2:Y:S01]  /*24b0*/  LDCU.128 UR12, c[0x0][0xb10] ;  /* 0x00016200ff0c77ac */ /* 0x000ea20008000c00 */
[----:B------:R-:W3:Y:S01]  /*24c0*/  LDCU UR26, c[0x0][0xb20] ;  /* 0x00016400ff1a77ac */ /* 0x000ee20008000800 */
[----:B------:R-:W4:Y:S01]  /*24d0*/  LDCU UR20, c[0x0][0xb0c] ;  /* 0x00016180ff1477ac */ /* 0x000f220008000800 */
[----:B------:R-:W1:Y:S01]  /*24e0*/  LDCU.64 UR10, c[0x0][0xb28] ;  /* 0x00016500ff0a77ac */ /* 0x000e620008000a00 */
[----:B------:R-:W-:Y:S02]  /*24f0*/  UISETP.NE.AND UP3, UPT, UR42, 0x1, UPT ;  /* 0x000000012a00788c */ /* 0x000fe4000bf65270 */
[----:B--2---:R-:W-:Y:S02]  /*2500*/  UIMAD.WIDE.U32 UR16, UR38, UR15, URZ ;  /* 0x0000000f261072a5 */ /* 0x004fe4000f8e00ff */
[----:B------:R-:W-:Y:S02]  /*2510*/  UIMAD.WIDE.U32 UR8, UR39, UR12, URZ ;  /* 0x0000000c270872a5 */ /* 0x000fe4000f8e00ff */
[----:B------:R-:W-:-:S02]  /*2520*/  UISETP.NE.AND UP0, UPT, UR14, 0x1, UPT ;  /* 0x000000010e00788c */ /* 0x000fc4000bf05270 */
[----:B------:R-:W-:Y:S01]  /*2530*/  UIMAD.WIDE.U32 UR22, UR27, UR15, URZ ;  /* 0x0000000f1b1672a5 */ /* 0x000fe2000f8e00ff */
[----:B------:R-:W-:Y:S02]  /*2540*/  UMOV UR16, UR17 ;  /* 0x0000001100107c82 */ /* 0x000fe40008000000 */
[----:B------:R-:W-:Y:S01]  /*2550*/  UMOV UR8, UR9 ;  /* 0x0000000900087c82 */ /* 0x000fe20008000000 */
[----:B---3--:R-:W-:Y:S02]  /*2560*/  USHF.R.U32.HI UR16, URZ, UR26, UR16 ;  /* 0x0000001aff107299 */ /* 0x008fe40008011610 */
[----:B----4-:R-:W-:Y:S02]  /*2570*/  UISETP.NE.AND UP2, UPT, UR20, 0x1, UPT ;  /* 0x000000011400788c */ /* 0x010fe4000bf45270 */
[----:B------:R-:W-:Y:S02]  /*2580*/  USHF.R.U32.HI UR8, URZ, UR13, UR8 ;  /* 0x0000000dff087299 */ /* 0x000fe40008011608 */
[----:B------:R-:W-:-:S02]  /*2590*/  USEL UR7, UR38, UR16, !UP0 ;  /* 0x0000001026077287 */ /* 0x000fc4000c000000 */
[----:B------:R-:W-:Y:S02]  /*25a0*/  USEL UR8, UR39, UR8, !UP2 ;  /* 0x0000000827087287 */ /* 0x000fe4000d000000 */
[----:B-1----:R-:W-:Y:S01]  /*25b0*/  UIMAD.WIDE.U32 UR16, UR7, UR10, URZ ;  /* 0x0000000a071072a5 */ /* 0x002fe2000f8e00ff */
[----:B------:R-:W-:Y:S01]  /*25c0*/  UMOV UR4, UR23 ;  /* 0x0000001700047c82 */ /* 0x000fe20008000000 */
[----:B------:R-:W-:Y:S02]  /*25d0*/  UIMAD.WIDE.U32 UR18, UR37, UR12, URZ ;  /* 0x0000000c251272a5 */ /* 0x000fe4000f8e00ff */
[----:B------:R-:W-:-:S03]  /*25e0*/  UIMAD.WIDE.U32 UR22, UR8, UR10, URZ ;  /* 0x0000000a081672a5 */ /* 0x000fc6000f8e00ff */
[----:B------:R-:W-:Y:S01]  /*25f0*/  UMOV UR16, UR17 ;  /* 0x0000001100107c82 */ /* 0x000fe20008000000 */
[----:B------:R-:W-:Y:S02]  /*2600*/  USHF.R.U32.HI UR4, URZ, UR26, UR4 ;  /* 0x0000001aff047299 */ /* 0x000fe40008011604 */
[----:B------:R-:W-:Y:S01]  /*2610*/  @UP3 USHF.R.U32.HI UR7, URZ, UR11, UR16 ;  /* 0x0000000bff073299 */ /* 0x000fe20008011610 */
[----:B------:R-:W-:Y:S01]  /*2620*/  UMOV UR18, UR19 ;  /* 0x0000001300127c82 */ /* 0x000fe20008000000 */
[----:B------:R-:W-:Y:S01]  /*2630*/  UMOV UR22, UR23 ;  /* 0x0000001700167c82 */ /* 0x000fe20008000000 */
[----:B------:R-:W-:Y:S02]  /*2640*/  USHF.R.U32.HI UR13, URZ, UR13, UR18 ;  /* 0x0000000dff0d7299 */ /* 0x000fe40008011612 */
[----:B------:R-:W-:Y:S02]  /*2650*/  USEL UR4, UR27, UR4, !UP0 ;  /* 0x000000041b047287 */ /* 0x000fe4000c000000 */
[----:B------:R-:W-:-:S02]  /*2660*/  @UP3 USHF.R.U32.HI UR8, URZ, UR11, UR22 ;  /* 0x0000000bff083299 */ /* 0x000fc40008011616 */
[----:B------:R-:W-:Y:S02]  /*2670*/  UIMAD UR9, UR42, UR7, URZ ;  /* 0x000000072a0972a4 */ /* 0x000fe4000f8e02ff */
[----:B------:R-:W-:Y:S02]  /*2680*/  USEL UR7, UR37, UR13, !UP2 ;  /* 0x0000000d25077287 */ /* 0x000fe4000d000000 */
[----:B------:R-:W-:Y:S02]  /*2690*/  UIMAD UR12, UR42, UR8, URZ ;  /* 0x000000082a0c72a4 */ /* 0x000fe4000f8e02ff */
[----:B------:R-:W-:Y:S02]  /*26a0*/  UISETP.GE.AND UP0, UPT, UR4, UR9, UPT ;  /* 0x000000090400728c */ /* 0x000fe4000bf06270 */
[----:B------:R-:W-:Y:S02]  /*26b0*/  UIMAD.WIDE.U32 UR16, UR4, UR10, URZ ;  /* 0x0000000a041072a5 */ /* 0x000fe4000f8e00ff */
[----:B------:R-:W-:-:S02]  /*26c0*/  UISETP.GE.OR UP0, UPT, UR7, UR12, UP0 ;  /* 0x0000000c0700728c */ /* 0x000fc40008706670 */
[----:B------:R-:W-:Y:S02]  /*26d0*/  UIMAD.WIDE.U32 UR12, UR7, UR10, URZ ;  /* 0x0000000a070c72a5 */ /* 0x000fe4000f8e00ff */
[----:B------:R-:W-:Y:S01]  /*26e0*/  UIADD3 UR15, UPT, UPT, -UR4, URZ, URZ ;  /* 0x000000ff040f7290 */ /* 0x000fe2000fffe1ff */
[----:B------:R-:W-:Y:S01]  /*26f0*/  UMOV UR10, UR17 ;  /* 0x00000011000a7c82 */ /* 0x000fe20008000000 */
[----:B------:R-:W-:Y:S02]  /*2700*/  UIADD3 UR12, UPT, UPT, -UR7, URZ, URZ ;  /* 0x000000ff070c7290 */ /* 0x000fe4000fffe1ff */
[----:B------:R-:W-:-:S03]  /*2710*/  USHF.R.U32.HI UR10, URZ, UR11, UR10 ;  /* 0x0000000bff0a7299 */ /* 0x000fc6000801160a */
[----:B------:R-:W-:Y:S01]  /*2720*/  @!UP0 UMOV UR9, UR13 ;  /* 0x0000000d00098c82 */ /* 0x000fe20008000000 */
[----:B------:R-:W-:Y:S02]  /*2730*/  UIMAD UR15, UR14, UR15, UR27 ;  /* 0x0000000f0e0f72a4 */ /* 0x000fe4000f8e021b */
[----:B------:R-:W-:Y:S02]  /*2740*/  USEL UR10, UR4, UR10, !UP3 ;  /* 0x0000000a040a7287 */ /* 0x000fe4000d800000 */
[----:B------:R-:W-:Y:S02]  /*2750*/  @!UP0 USHF.R.U32.HI UR9, URZ, UR11, UR9 ;  /* 0x0000000bff098299 */ /* 0x000fe40008011609 */
[----:B------:R-:W-:Y:S02]  /*2760*/  UIADD3 UR11, UPT, UPT, -UR10, URZ, URZ ;  /* 0x000000ff0a0b7290 */ /* 0x000fe4000fffe1ff */
[----:B------:R-:W-:Y:S02]  /*2770*/  @!UP0 USEL UR9, UR7, UR9, !UP3 ;  /* 0x0000000907098287 */ /* 0x000fe4000d800000 */
[----:B------:R-:W-:-:S02]  /*2780*/  UIMAD UR11, UR42, UR11, UR4 ;  /* 0x0000000b2a0b72a4 */ /* 0x000fc4000f8e0204 */
[----:B------:R-:W-:Y:S02]  /*2790*/  @!UP0 UIADD3 UR10, UPT, UPT, UR10, -UR9, URZ ;  /* 0x800000090a0a8290 */ /* 0x000fe4000fffe0ff */
[----:B------:R-:W-:Y:S02]  /*27a0*/  @!UP0 UIMAD UR9, UR11, UR8, UR9 ;  /* 0x000000080b0982a4 */ /* 0x000fe4000f8e0209 */
[----:B------:R-:W-:Y:S02]  /*27b0*/  @!UP0 UIMAD UR4, UR42, UR10, UR7 ;  /* 0x0000000a2a0482a4 */ /* 0x000fe4000f8e0207 */
[----:B------:R-:W-:Y:S02]  /*27c0*/  UIMAD UR8, UR20, UR12, UR37 ;  /* 0x0000000c140872a4 */ /* 0x000fe4000f8e0225 */
[----:B------:R-:W-:Y:S01]  /*27d0*/  UIMAD UR27, UR4, UR14, UR15 ;  /* 0x0000000e041b72a4 */ /* 0x000fe2000f8e020f */
[----:B------:R-:W-:Y:S02]  /*27e0*/  @!UP0 UMOV UR7, UR9 ;  /* 0x0000000900078c82 */ /* 0x000fe40008000000 */
[----:B------:R-:W-:-:S12]  /*27f0*/  UIMAD UR37, UR7, UR20, UR8 ;  /* 0x00000014072572a4 */ /* 0x000fd8000f8e0208 */
.L_x_41:
[----:B------:R-:W2:Y:S02]  /*2800*/  LDCU UR4, c[0x0][0xb30] ;  /* 0x00016600ff0477ac */ /* 0x000ea40008000800 */
[----:B--2---:R-:W-:-:S09]  /*2810*/  UISETP.NE.AND UP0, UPT, UR4, 0x1, UPT ;  /* 0x000000010400788c */ /* 0x004fd2000bf05270 */
[----:B------:R-:W-:Y:S05]  /*2820*/  BRA.U UP0, `(.L_x_42) ;  /* 0x0000000100447547 */ /* 0x000fea000b800000 */
[----:B------:R-:W2:Y:S01]  /*2830*/  LDCU.128 UR12, c[0x0][0xb10] ;  /* 0x00016200ff0c77ac */ /* 0x000ea20008000c00 */
[----:B------:R-:W3:Y:S01]  /*2840*/  LDCU UR16, c[0x0][0xb0c] ;  /* 0x00016180ff1077ac */ /* 0x000ee20008000800 */
[----:B------:R-:W4:Y:S01]  /*2850*/  LDCU UR17, c[0x0][0xb20] ;  /* 0x00016400ff1177ac */ /* 0x000f220008000800 */
[----:B--2---:R-:W-:Y:S02]  /*2860*/  UIMAD.WIDE.U32 UR10, UR37, UR12, URZ ;  /* 0x0000000c250a72a5 */ /* 0x004fe4000f8e00ff */
[----:B------:R-:W-:Y:S02]  /*2870*/  UIMAD.WIDE.U32 UR8, UR27, UR15, URZ ;  /* 0x0000000f1b0872a5 */ /* 0x000fe4000f8e00ff */
[----:B---3--:R-:W-:Y:S02]  /*2880*/  UISETP.NE.AND UP2, UPT, UR16, 0x1, UPT ;  /* 0x000000011000788c */ /* 0x008fe4000bf45270 */
[----:B------:R-:W-:Y:S01]  /*2890*/  UISETP.NE.AND UP0, UPT, UR14, 0x1, UPT ;  /* 0x000000010e00788c */ /* 0x000fe2000bf05270 */
[----:B------:R-:W-:-:S02]  /*28a0*/  UMOV UR7, UR11 ;  /* 0x0000000b00077c82 */ /* 0x000fc40008000000 */
[----:B------:R-:W-:Y:S01]  /*28b0*/  UMOV UR4, UR9 ;  /* 0x0000000900047c82 */ /* 0x000fe20008000000 */
[----:B------:R-:W-:Y:S02]  /*28c0*/  USHF.R.U32.HI UR7, URZ, UR13, UR7 ;  /* 0x0000000dff077299 */ /* 0x000fe40008011607 */
[----:B----4-:R-:W-:Y:S02]  /*28d0*/  USHF.R.U32.HI UR4, URZ, UR17, UR4 ;  /* 0x00000011ff047299 */ /* 0x010fe40008011604 */
[----:B------:R-:W-:Y:S02]  /*28e0*/  USEL UR7, UR37, UR7, !UP2 ;  /* 0x0000000725077287 */ /* 0x000fe4000d000000 */
[----:B------:R-:W-:-:S04]  /*28f0*/  USEL UR4, UR27, UR4, !UP0 ;  /* 0x000000041b047287 */ /* 0x000fc8000c000000 */
[----:B------:R-:W-:Y:S02]  /*2900*/  UIADD3 UR8, UPT, UPT, UR7, -UR4, URZ ;  /* 0x8000000407087290 */ /* 0x000fe4000fffe0ff */
[----:B------:R-:W-:Y:S02]  /*2910*/  UIADD3 UR4, UPT, UPT, -UR7, UR4, URZ ;  /* 0x0000000407047290 */ /* 0x000fe4000fffe1ff */
[----:B------:R-:W-:Y:S02]  /*2920*/  UIMAD UR27, UR8, UR14, UR27 ;  /* 0x0000000e081b72a4 */ /* 0x000fe4000f8e021b */
[----:B------:R-:W-:-:S12]  /*2930*/  UIMAD UR37, UR4, UR16, UR37 ;  /* 0x00000010042572a4 */ /* 0x000fd8000f8e0225 */
.L_x_42:
[----:B------:R-:W-:Y:S01]  /*2940*/  VIADD R11, R11, 0x1 ;  /* 0x000000010b0b7836 */ /* 0x000fe20000000000 */
[----:B------:R-:W-:Y:S02]  /*2950*/  R2UR UR7, R48 ;  /* 0x00000000300772ca */ /* 0x000fe400000e0000 */
[----:B------:R-:W-:Y:S02]  /*2960*/  R2UR UR4, R47 ;  /* 0x000000002f0472ca */ /* 0x000fe400000e0000 */
[C---:B------:R-:W-:Y:S02]  /*2970*/  ISETP.NE.AND P0, PT, R11.reuse, 0x2, PT ;  /* 0x000000020b00780c */ /* 0x040fe40003f05270 */
[----:B------:R-:W-:Y:S02]  /*2980*/  PLOP3.LUT P1, PT, PT, PT, PT, 0x80, 0x8 ;  /* 0x000000000008781c */ /* 0x000fe40003f2f070 */
[----:B-1----:R-:W-:Y:S02]  /*2990*/  SEL R0, RZ, 0x1, P0 ;  /* 0x00000001ff007807 */ /* 0x002fe40000000000 */
[----:B------:R-:W-:-:S02]  /*29a0*/  SEL R11, R11, RZ, P0 ;  /* 0x000000ff0b0b7207 */ /* 0x000fc40000000000 */
[----:B------:R-:W-:Y:S01]  /*29b0*/  LOP3.LUT R10, R10, R0, RZ, 0x3c, !PT ;  /* 0x000000000a0a7212 */ /* 0x000fe200078e3cff */
[----:B------:R-:W-:Y:S02]  /*29c0*/  UIADD3 UR26, UPT, UPT, UR37, UR7, URZ ;  /* 0x00000007251a7290 */ /* 0x000fe4000fffe0ff */
[----:B------:R-:W-:Y:S01]  /*29d0*/  UIADD3 UR30, UPT, UPT, UR27, UR4, URZ ;  /* 0x000000041b1e7290 */ /* 0x000fe2000fffe0ff */
[----:B------:R-:W-:Y:S11]  /*29e0*/  BRA.U UP1, `(.L_x_43) ;  /* 0xfffffff101347547 */ /* 0x000ff6000b83ffff */
[----:B------:R-:W-:Y:S01]  /*29f0*/  UIADD3 UR7, UPT, UPT, UR6, 0xd0, URZ ;  /* 0x000000d006077890 */ /* 0x000fe2000fffe0ff */
[----:B------:R-:W-:-:S03]  /*2a00*/  SHF.L.U32 R2, R12, 0x1f, RZ ;  /* 0x0000001f0c027819 */ /* 0x000fc600000006ff */
[----:B------:R-:W-:-:S09]  /*2a10*/  ULEA UR4, UR5, UR7, 0x3 ;  /* 0x0000000705047291 */ /* 0x000fd2000f8e18ff */
[----:B------:R-:W1:Y:S02]  /*2a20*/  SYNCS.PHASECHK.TRANS64.TRYWAIT P0, [UR4], R2 ;  /* 0x00000002ff0075a7 */ /* 0x000e640008001104 */
[----:B-1----:R-:W-:Y:S05]  /*2a30*/  @!P0 BRA `(.L_x_44) ;  /* 0x0000005800d48947 */ /* 0x002fea0003800000 */
.L_x_150:
[----:B------:R-:W-:-:S04]  /*2a40*/  UIADD3 UR4, UPT, UPT, UR5, 0x1, URZ ;  /* 0x0000000105047890 */ /* 0x000fc8000fffe0ff */
[----:B------:R-:W-:-:S04]  /*2a50*/  UISETP.NE.AND UP0, UPT, UR4, 0x1a, UPT ;  /* 0x0000001a0400788c */ /* 0x000fc8000bf05270 */
[----:B------:R-:W-:Y:S02]  /*2a60*/  USEL UR6, URZ, 0x1, UP0 ;  /* 0x00000001ff067887 */ /* 0x000fe40008000000 */
[----:B------:R-:W-:-:S04]  /*2a70*/  USEL UR4, UR4, URZ, UP0 ;  /* 0x000000ff04047287 */ /* 0x000fc80008000000 */
[----:B------:R-:W-:Y:S01]  /*2a80*/  ULEA UR5, UR4, UR7, 0x3 ;  /* 0x0000000704057291 */ /* 0x000fe2000f8e18ff */
[----:B-1----:R-:W-:-:S04]  /*2a90*/  LOP3.LUT R2, R12, UR6, RZ, 0x3c, !PT ;  /* 0x000000060c027c12 */ /* 0x002fc8000f8e3cff */
[----:B------:R-:W-:-:S04]  /*2aa0*/  SHF.L.U32 R3, R2, 0x1f, RZ ;  /* 0x0000001f02037819 */ /* 0x000fc800000006ff */
[----:B------:R-:W1:Y:S02]  /*2ab0*/  SYNCS.PHASECHK.TRANS64.TRYWAIT P0, [UR5], R3 ;  /* 0x00000003ff0075a7 */ /* 0x000e640008001105 */
[----:B-1----:R-:W-:Y:S05]  /*2ac0*/  @!P0 BRA `(.L_x_45) ;  /* 0x0000005800c88947 */ /* 0x002fea0003800000 */
.L_x_152:
[----:B------:R-:W-:-:S04]  /*2ad0*/  UIADD3 UR4, UPT, UPT, UR4, 0x1, URZ ;  /* 0x0000000104047890 */ /* 0x000fc8000fffe0ff */
[----:B------:R-:W-:-:S04]  /*2ae0*/  UISETP.NE.AND UP0, UPT, UR4, 0x1a, UPT ;  /* 0x0000001a0400788c */ /* 0x000fc8000bf05270 */
[----:B------:R-:W-:Y:S02]  /*2af0*/  USEL UR6, URZ, 0x1, UP0 ;  /* 0x00000001ff067887 */ /* 0x000fe40008000000 */
[----:B------:R-:W-:-:S04]  /*2b00*/  USEL UR4, UR4, URZ, UP0 ;  /* 0x000000ff04047287 */ /* 0x000fc80008000000 */
[----:B------:R-:W-:Y:S01]  /*2b10*/  ULEA UR5, UR4, UR7, 0x3 ;  /* 0x0000000704057291 */ /* 0x000fe2000f8e18ff */
[----:B------:R-:W-:-:S04]  /*2b20*/  LOP3.LUT R2, R2, UR6, RZ, 0x3c, !PT ;  /* 0x0000000602027c12 */ /* 0x000fc8000f8e3cff */
[----:B-1----:R-:W-:-:S04]  /*2b30*/  SHF.L.U32 R3, R2, 0x1f, RZ ;  /* 0x0000001f02037819 */ /* 0x002fc800000006ff */
[----:B------:R-:W1:Y:S02]  /*2b40*/  SYNCS.PHASECHK.TRANS64.TRYWAIT P0, [UR5], R3 ;  /* 0x00000003ff0075a7 */ /* 0x000e640008001105 */
[----:B-1----:R-:W-:Y:S05]  /*2b50*/  @!P0 BRA `(.L_x_46) ;  /* 0x0000005800bc8947 */ /* 0x002fea0003800000 */
.L_x_154:
        /* <DEDUP_REMOVED lines=9> */
.L_x_156:
        /* <DEDUP_REMOVED lines=9> */
.L_x_158:
        /* <DEDUP_REMOVED lines=9> */
.L_x_160:
        /* <DEDUP_REMOVED lines=9> */
.L_x_162:
        /* <DEDUP_REMOVED lines=9> */
.L_x_164:
        /* <DEDUP_REMOVED lines=9> */
.L_x_166:
        /* <DEDUP_REMOVED lines=9> */
.L_x_168:
        /* <DEDUP_REMOVED lines=9> */
.L_x_170:
        /* <DEDUP_REMOVED lines=9> */
.L_x_172:
        /* <DEDUP_REMOVED lines=9> */
.L_x_174:
        /* <DEDUP_REMOVED lines=9> */
.L_x_176:
        /* <DEDUP_REMOVED lines=9> */
.L_x_178:
        /* <DEDUP_REMOVED lines=9> */
.L_x_180:
        /* <DEDUP_REMOVED lines=9> */
.L_x_182:
        /* <DEDUP_REMOVED lines=9> */
.L_x_184:
        /* <DEDUP_REMOVED lines=9> */
.L_x_186:
        /* <DEDUP_REMOVED lines=9> */
.L_x_188:
        /* <DEDUP_REMOVED lines=9> */
.L_x_190:
        /* <DEDUP_REMOVED lines=9> */
.L_x_192:
        /* <DEDUP_REMOVED lines=9> */
.L_x_194:
        /* <DEDUP_REMOVED lines=9> */
.L_x_196:
        /* <DEDUP_REMOVED lines=9> */
.L_x_198:
[----:B------:R-:W-:-:S04]  /*37c0*/  UIADD3 UR4, UPT, UPT, UR4, 0x1, URZ ;  /* 0x0000000104047890 */ /* 0x000fc8000fffe0ff */
[----:B------:R-:W-:-:S04]  /*37d0*/  UISETP.NE.AND UP0, UPT, UR4, 0x1a, UPT ;  /* 0x0000001a0400788c */ /* 0x000fc8000bf05270 */
[----:B------:R-:W-:Y:S02]  /*37e0*/  USEL UR5, URZ, 0x1, UP0 ;  /* 0x00000001ff057887 */ /* 0x000fe40008000000 */
[----:B------:R-:W-:-:S04]  /*37f0*/  USEL UR4, UR4, URZ, UP0 ;  /* 0x000000ff04047287 */ /* 0x000fc80008000000 */
[----:B------:R-:W-:Y:S01]  /*3800*/  ULEA UR4, UR4, UR7, 0x3 ;  /* 0x0000000704047291 */ /* 0x000fe2000f8e18ff */
[----:B------:R-:W-:-:S04]  /*3810*/  LOP3.LUT R2, R2, UR5, RZ, 0x3c, !PT ;  /* 0x0000000502027c12 */ /* 0x000fc8000f8e3cff */
[----:B------:R-:W-:Y:S01]  /*3820*/  SHF.L.U32 R2, R2, 0x1f, RZ ;  /* 0x0000001f02027819 */ /* 0x000fe200000006ff */
[----:B-1----:R-:W-:-:S07]  /*3830*/  IMAD.U32 R0, RZ, RZ, UR4 ;  /* 0x00000004ff007e24 */ /* 0x002fce000f8e00ff */
.L_x_69:
[----:B-1----:R1:W2:Y:S02]  /*3840*/  SYNCS.PHASECHK.TRANS64.TRYWAIT P0, [R0+URZ], R2 ;  /* 0x00000002000075a7 */ /* 0x0022a400080011ff */
[----:B--2---:R-:W-:Y:S05]  /*3850*/  @!P0 NANOSLEEP.SYNCS 0x989680 ;  /* 0x009896800000895d */ /* 0x004fea0003900000 */
[----:B------:R-:W2:Y:S02]  /*3860*/  @!P0 SYNCS.PHASECHK.TRANS64 P0, [R0+URZ], R2 ;  /* 0x00000002000085a7 */ /* 0x000ea400080010ff */
[----:B--2---:R-:W-:Y:S05]  /*3870*/  @P0 EXIT ;  /* 0x000000000000094d */ /* 0x004fea0003800000 */
[----:B------:R-:W-:Y:S05]  /*3880*/  BRA `(.L_x_69) ;  /* 0xfffffffc00ec7947 */ /* 0x000fea000383ffff */
.L_x_23:
[----:B------:R-:W-:-:S04]  /*3890*/  UISETP.NE.AND UP0, UPT, UR54, URZ, UPT ;  /* 0x000000ff3600728c */ /* 0x000fc8000bf05270 */
[----:B------:R-:W-:-:S09]  /*38a0*/  UISETP.NE.OR UP0, UPT, UR18, 0x1, UP0 ;  /* 0x000000011200788c */ /* 0x000fd20008705670 */
[----:B------:R-:W-:Y:S05]  /*38b0*/  BRA.U UP0, `(.L_x_70) ;  /* 0x0000000500487547 */ /* 0x000fea000b800000 */
[----:B------:R-:W-:Y:S01]  /*38c0*/  ISETP.GE.U32.AND P2, PT, R0, 0x2, PT ;  /* 0x000000020000780c */ /* 0x000fe20003f46070 */
[----:B------:R-:W-:Y:S01]  /*38d0*/  IMAD.MOV.U32 R12, RZ, RZ, 0x1 ;  /* 0x00000001ff0c7424 */ /* 0x000fe200078e00ff */
[----:B------:R-:W-:Y:S02]  /*38e0*/  CS2R R10, SRZ ;  /* 0x00000000000a7805 */ /* 0x000fe4000001ff00 */
[----:B------:R-:W-:Y:S01]  /*38f0*/  CS2R R8, SRZ ;  /* 0x0000000000087805 */ /* 0x000fe2000001ff00 */
[----:B------:R-:W-:Y:S01]  /*3900*/  UMOV UR6, 0x400 ;  /* 0x0000040000067882 */ /* 0x000fe20000000000 */
[----:B------:R-:W-:Y:S01]  /*3910*/  UMOV UR5, URZ ;  /* 0x000000ff00057c82 */ /* 0x000fe20008000000 */
[----:B------:R-:W-:-:S12]  /*3920*/  ULEA UR6, UR54, UR6, 0x18 ;  /* 0x0000000636067291 */ /* 0x000fd8000f8ec0ff */
.L_x_74:
[----:B------:R-:W-:Y:S02]  /*3930*/  LEA R2, R8, UR6, 0x3 ;  /* 0x0000000608027c11 */ /* 0x000fe4000f8e18ff */
[----:B------:R-:W-:-:S03]  /*3940*/  SHF.L.U32 R4, R9, 0x1f, RZ ;  /* 0x0000001f09047819 */ /* 0x000fc600000006ff */
[----:B------:R-:W-:Y:S01]  /*3950*/  VIADD R5, R2, 0x250 ;  /* 0x0000025002057836 */ /* 0x000fe20000000000 */
[----:B------:R-:W2:Y:S02]  /*3960*/  SYNCS.PHASECHK.TRANS64.TRYWAIT P0, [R2+URZ+0x240], R4 ;  /* 0x00024004020075a7 */ /* 0x000ea400080011ff */
[----:B--2---:R-:W-:Y:S05]  /*3970*/  @!P0 BRA `(.L_x_71) ;  /* 0x00000054005c8947 */ /* 0x004fea0003800000 */
.L_x_199:
[----:B------:R-:W-:Y:S01]  /*3980*/  ULEA UR4, UR5, UR6, 0x3 ;  /* 0x0000000605047291 */ /* 0x000fe2000f8e18ff */
[----:B--2---:R-:W-:Y:S01]  /*3990*/  PRMT R2, RZ, 0x654, R5 ;  /* 0x00000654ff027816 */ /* 0x004fe20000000005 */
[----:B------:R-:W-:Y:S01]  /*39a0*/  @!P2 IMAD.MOV.U32 R4, RZ, RZ, 0x10 ;  /* 0x00000010ff04a424 */ /* 0x000fe200078e00ff */
[----:B------:R-:W-:Y:S01]  /*39b0*/  SHF.L.U32 R5, R12, 0x1f, RZ ;  /* 0x0000001f0c057819 */ /* 0x000fe200000006ff */
[----:B------:R-:W-:Y:S01]  /*39c0*/  UIADD3 UR7, UPT, UPT, UR4, 0x1e0, URZ ;  /* 0x000001e004077890 */ /* 0x000fe2000fffe0ff */
[----:B------:R2:W-:Y:S05]  /*39d0*/  SYNCS.ARRIVE.TRANS64.RED.A1T0 RZ, [R2+URZ], RZ ;  /* 0x000000ff02ff79a7 */ /* 0x0005ea00081004ff */
[----:B------:R-:W-:Y:S01]  /*39e0*/  IMAD.U32 R6, RZ, RZ, UR7 ;  /* 0x00000007ff067e24 */ /* 0x000fe2000f8e00ff */
[----:B------:R-:W3:Y:S04]  /*39f0*/  SYNCS.PHASECHK.TRANS64.TRYWAIT P0, [UR4+0x1f0], R5 ;  /* 0x0001f005ff0075a7 */ /* 0x000ee80008001104 */
[----:B------:R-:W-:Y:S01]  /*3a00*/  PRMT R6, R0, 0x654, R6 ;  /* 0x0000065400067816 */ /* 0x000fe20000000006 */
[----:B--23--:R-:W-:Y:S06]  /*3a10*/  @!P0 BRA `(.L_x_72) ;  /* 0x0000005400488947 */ /* 0x00cfec0003800000 */
.L_x_201:
[----:B------:R-:W-:Y:S01]  /*3a20*/  ULEA UR8, UR5, UR6, 0x4 ;  /* 0x0000000605087291 */ /* 0x000fe2000f8e20ff */
[----:B------:R-:W-:Y:S01]  /*3a30*/  SEL R3, R6, R3, !P2 ;  /* 0x0000000306037207 */ /* 0x000fe20005000000 */
[----:B------:R-:W-:Y:S01]  /*3a40*/  UIADD3 UR9, UPT, UPT, UR4, 0x1e0, URZ ;  /* 0x000001e004097890 */ /* 0x000fe2000fffe0ff */
[----:B--2---:R-:W-:Y:S01]  /*3a50*/  LEA R2, R11, UR6, 0x3 ;  /* 0x000000060b027c11 */ /* 0x004fe2000f8e18ff */
[----:B------:R-:W-:Y:S01]  /*3a60*/  UIADD3 UR8, UPT, UPT, UR8, 0x270, URZ ;  /* 0x0000027008087890 */ /* 0x000fe2000fffe0ff */
[----:B------:R2:W-:Y:S01]  /*3a70*/  @!P2 SYNCS.ARRIVE.TRANS64.RED RZ, [R3+URZ], R4 ;  /* 0x0000000403ffa9a7 */ /* 0x0005e200080004ff */
[----:B------:R-:W-:Y:S01]  /*3a80*/  UIADD3 UR4, UPT, UPT, UR5, 0x1, URZ ;  /* 0x0000000105047890 */ /* 0x000fe2000fffe0ff */
[----:B------:R-:W-:-:S03]  /*3a90*/  VIADD R8, R8, 0x1 ;  /* 0x0000000108087836 */ /* 0x000fc60000000000 */
[----:B------:R-:W-:Y:S02]  /*3aa0*/  UISETP.NE.AND UP0, UPT, UR4, 0x2, UPT ;  /* 0x000000020400788c */ /* 0x000fe4000bf05270 */
[----:B------:R-:W-:Y:S01]  /*3ab0*/  ISETP.NE.AND P0, PT, R8, 0x2, PT ;  /* 0x000000020800780c */ /* 0x000fe20003f05270 */
[----:B------:R-:W-:Y:S06]  /*3ac0*/  UGETNEXTWORKID.BROADCAST [UR8], [UR9] ;  /* 0x00000000080073ca */ /* 0x000fec0008000100 */
[----:B------:R-:W-:Y:S02]  /*3ad0*/  USEL UR7, URZ, 0x1, UP0 ;  /* 0x00000001ff077887 */ /* 0x000fe40008000000 */
[----:B------:R-:W-:-:S04]  /*3ae0*/  USEL UR5, UR4, URZ, UP0 ;  /* 0x000000ff04057287 */ /* 0x000fc80008000000 */
[----:B------:R-:W-:Y:S02]  /*3af0*/  LOP3.LUT R12, R12, UR7, RZ, 0x3c, !PT ;  /* 0x000000070c0c7c12 */ /* 0x000fe4000f8e3cff */
[----:B--2---:R-:W-:-:S04]  /*3b00*/  SHF.L.U32 R4, R10, 0x1f, RZ ;  /* 0x0000001f0a047819 */ /* 0x004fc800000006ff */
[----:B------:R-:W2:Y:S02]  /*3b10*/  SYNCS.PHASECHK.TRANS64.TRYWAIT P1, [R2+URZ+0x1e0], R4 ;  /* 0x0001e004020075a7 */ /* 0x000ea400080211ff */
[----:B--2---:R-:W-:Y:S05]  /*3b20*/  @!P1 BRA `(.L_x_73) ;  /* 0x00000054001c9947 */ /* 0x004fea0003800000 */
.L_x_202:
[C---:B--2---:R-:W-:Y:S01]  /*3b30*/  LEA R4, R11.reuse, UR6, 0x4 ;  /* 0x000000060b047c11 */ /* 0x044fe2000f8e20ff */
[----:B------:R-:W-:Y:S01]  /*3b40*/  VIADD R2, R2, 0x1f0 ;  /* 0x000001f002027836 */ /* 0x000fe20000000000 */
[----:B------:R-:W-:Y:S01]  /*3b50*/  SEL R8, R8, RZ, P0 ;  /* 0x000000ff08087207 */ /* 0x000fe20000000000 */
[----:B------:R-:W-:-:S03]  /*3b60*/  VIADD R11, R11, 0x1 ;  /* 0x000000010b0b7836 */ /* 0x000fc60000000000 */
[----:B------:R-:W2:Y:S01]  /*3b70*/  LDS.128 R4, [R4+0x270] ;  /* 0x0002700004047984 */ /* 0x000ea20000000c00 */
[----:B------:R-:W-:Y:S02]  /*3b80*/  PRMT R2, RZ, 0x654, R2 ;  /* 0x00000654ff027816 */ /* 0x000fe40000000002 */
[C---:B------:R-:W-:Y:S01]  /*3b90*/  ISETP.NE.AND P1, PT, R11.reuse, 0x2, PT ;  /* 0x000000020b00780c */ /* 0x040fe20003f25270 */
[----:B------:R-:W-:Y:S01]  /*3ba0*/  @!PT LDS RZ, [RZ] ;  /* 0x00000000fffff984 */ /* 0x000fe20000000800 */
[----:B------:R-:W-:Y:S01]  /*3bb0*/  @!PT LDS RZ, [RZ] ;  /* 0x00000000fffff984 */ /* 0x000fe20000000800 */
[----:B------:R-:W-:Y:S01]  /*3bc0*/  @!PT LDS RZ, [RZ] ;  /* 0x00000000fffff984 */ /* 0x000fe20000000800 */
[----:B------:R-:W-:Y:S01]  /*3bd0*/  @!PT LDS RZ, [RZ] ;  /* 0x00000000fffff984 */ /* 0x000fe20000000800 */
[----:B------:R3:W-:Y:S06]  /*3be0*/  MEMBAR.ALL.CTA ;  /* 0x0000000000007992 */ /* 0x0007ec0000008000 */
[----:B---3--:R-:W3:Y:S01]  /*3bf0*/  FENCE.VIEW.ASYNC.S ;  /* 0x00000000000073c6 */ /* 0x008ee20000000000 */
[----:B------:R-:W-:Y:S01]  /*3c00*/  SEL R11, R11, RZ, P1 ;  /* 0x000000ff0b0b7207 */ /* 0x000fe20000800000 */
[----:B---3--:R3:W-:Y:S01]  /*3c10*/  SYNCS.ARRIVE.TRANS64.RED.A1T0 RZ, [R2+URZ], RZ ;  /* 0x000000ff02ff79a7 */ /* 0x0087e200081004ff */
[----:B--2---:R-:W-:-:S02]  /*3c20*/  LOP3.LUT P3, RZ, R6, 0x1, RZ, 0xc0, !PT ;  /* 0x0000000106ff7812 */ /* 0x004fc4000786c0ff */
[----:B------:R-:W-:-:S04]  /*3c30*/  SEL R4, RZ, 0x1, P1 ;  /* 0x00000001ff047807 */ /* 0x000fc80000800000 */
[----:B------:R-:W-:Y:S02]  /*3c40*/  LOP3.LUT R10, R10, R4, RZ, 0x3c, !PT ;  /* 0x000000040a0a7212 */ /* 0x000fe400078e3cff */
[----:B---3--:R-:W-:-:S04]  /*3c50*/  SEL R2, RZ, 0x1, P0 ;  /* 0x00000001ff027807 */ /* 0x008fc80000000000 */
[----:B------:R-:W-:Y:S01]  /*3c60*/  LOP3.LUT R9, R9, R2, RZ, 0x3c, !PT ;  /* 0x0000000209097212 */ /* 0x000fe200078e3cff */
[----:B------:R-:W-:Y:S06]  /*3c70*/  @P3 BRA `(.L_x_74) ;  /* 0xfffffffc002c3947 */ /* 0x000fec000383ffff */
[----:B------:R-:W-:Y:S01]  /*3c80*/  ULEA UR4, UR5, UR6, 0x3 ;  /* 0x0000000605047291 */ /* 0x000fe2000f8e18ff */
[----:B------:R-:W-:-:S08]  /*3c90*/  SHF.L.U32 R2, R12, 0x1f, RZ ;  /* 0x0000001f0c027819 */ /* 0x000fd000000006ff */
[----:B------:R-:W2:Y:S02]  /*3ca0*/  SYNCS.PHASECHK.TRANS64 P0, [UR4+0x1f0], R2 ;  /* 0x0001f002ff0075a7 */ /* 0x000ea40008001004 */
[----:B--2---:R-:W-:Y:S05]  /*3cb0*/  @P0 BRA `(.L_x_75) ;  /* 0x0000000000080947 */ /* 0x004fea0003800000 */
[----:B------:R-:W2:Y:S02]  /*3cc0*/  SYNCS.PHASECHK.TRANS64.TRYWAIT P0, [UR4+0x1f0], R2 ;  /* 0x0001f002ff0075a7 */ /* 0x000ea40008001104 */
[----:B--2---:R-:W-:Y:S05]  /*3cd0*/  @!P0 BRA `(.L_x_76) ;  /* 0x0000005000c48947 */ /* 0x004fea0003800000 */
.L_x_75:
[----:B------:R-:W-:-:S04]  /*3ce0*/  UIADD3 UR7, UPT, UPT, UR5, 0x1, URZ ;  /* 0x0000000105077890 */ /* 0x000fc8000fffe0ff */
[----:B------:R-:W-:-:S04]  /*3cf0*/  UISETP.NE.AND UP0, UPT, UR7, 0x2, UPT ;  /* 0x000000020700788c */ /* 0x000fc8000bf05270 */
[----:B------:R-:W-:Y:S02]  /*3d00*/  USEL UR8, URZ, 0x1, UP0 ;  /* 0x00000001ff087887 */ /* 0x000fe40008000000 */
[----:B------:R-:W-:-:S04]  /*3d10*/  USEL UR7, UR7, URZ, UP0 ;  /* 0x000000ff07077287 */ /* 0x000fc80008000000 */
[----:B------:R-:W-:Y:S01]  /*3d20*/  ULEA UR7, UR7, UR6, 0x3 ;  /* 0x0000000607077291 */ /* 0x000fe2000f8e18ff */
[----:B--2---:R-:W-:-:S04]  /*3d30*/  LOP3.LUT R2, R12, UR8, RZ, 0x3c, !PT ;  /* 0x000000080c027c12 */ /* 0x004fc8000f8e3cff */
[----:B------:R-:W-:-:S04]  /*3d40*/  SHF.L.U32 R0, R2, 0x1f, RZ ;  /* 0x0000001f02007819 */ /* 0x000fc800000006ff */
[----:B------:R-:W2:Y:S02]  /*3d50*/  SYNCS.PHASECHK.TRANS64 P0, [UR7+0x1f0], R0 ;  /* 0x0001f000ff0075a7 */ /* 0x000ea40008001007 */
[----:B-12---:R-:W-:Y:S05]  /*3d60*/  @P0 EXIT ;  /* 0x000000000000094d */ /* 0x006fea0003800000 */
[----:B------:R-:W-:Y:S02]  /*3d70*/  SHF.L.U32 R2, R2, 0x1f, RZ ;  /* 0x0000001f02027819 */ /* 0x000fe400000006ff */
[----:B------:R-:W-:-:S07]  /*3d80*/  MOV R0, UR7 ;  /* 0x0000000700007c02 */ /* 0x000fce0008000f00 */
.L_x_77:
[----:B-1----:R1:W2:Y:S02]  /*3d90*/  SYNCS.PHASECHK.TRANS64.TRYWAIT P0, [R0+URZ+0x1f0], R2 ;  /* 0x0001f002000075a7 */ /* 0x0022a400080011ff */
[----:B--2---:R-:W-:Y:S05]  /*3da0*/  @!P0 NANOSLEEP.SYNCS 0x989680 ;  /* 0x009896800000895d */ /* 0x004fea0003900000 */
[----:B------:R-:W2:Y:S02]  /*3db0*/  @!P0 SYNCS.PHASECHK.TRANS64 P0, [R0+URZ+0x1f0], R2 ;  /* 0x0001f002000085a7 */ /* 0x000ea400080010ff */
[----:B--2---:R-:W-:Y:S05]  /*3dc0*/  @P0 EXIT ;  /* 0x000000000000094d */ /* 0x004fea0003800000 */
[----:B------:R-:W-:Y:S05]  /*3dd0*/  BRA `(.L_x_77) ;  /* 0xfffffffc00ec7947 */ /* 0x000fea000383ffff */
.L_x_70:
[----:B------:R-:W-:Y:S05]  /*3de0*/  BRA.U UP5, `(.L_x_78) ;  /* 0x0000000d059c7547 */ /* 0x000fea000b800000 */
[----:B------:R-:W-:Y:S01]  /*3df0*/  UMOV UR4, 0x40 ;  /* 0x0000004000047882 */ /* 0x000fe20000000000 */
[----:B------:R-:W-:Y:S01]  /*3e00*/  NOP ;  /* 0x0000000000007918 */ /* 0x000fe20000000000 */
[----:B------:R-:W-:Y:S01]  /*3e10*/  ULEA UR5, UR54, UR4, 0x18 ;  /* 0x0000000436057291 */ /* 0x000fe2000f8ec0ff */
[----:B------:R-:W-:Y:S02]  /*3e20*/  UMOV UR6, 0x400 ;  /* 0x0000040000067882 */ /* 0x000fe40000000000 */
[----:B------:R-:W-:-:S06]  /*3e30*/  ULEA UR6, UR54, UR6, 0x18 ;  /* 0x0000000636067291 */ /* 0x000fcc000f8ec0ff */
[----:B------:R-:W2:Y:S02]  /*3e40*/  LDS.U8 R0, [UR5+0x1c] ;  /* 0x00001c05ff007984 */ /* 0x000ea40008000000 */
[----:B--2---:R-:W-:-:S13]  /*3e50*/  ISETP.NE.AND P0, PT, R0, RZ, PT ;  /* 0x000000ff0000720c */ /* 0x004fda0003f05270 */
[----:B------:R-:W-:Y:S05]  /*3e60*/  @P0 BRA `(.L_x_79) ;  /* 0x0000000000580947 */ /* 0x000fea0003800000 */
[----:B------:R-:W-:-:S13]  /*3e70*/  ELECT P0, URZ, PT ;  /* 0x0000000000ff782f */ /* 0x000fda0003800000 */
[----:B------:R-:W-:Y:S05]  /*3e80*/  @!P0 BRA `(.L_x_80) ;  /* 0x0000000000608947 */ /* 0x000fea0003800000 */
[----:B------:R-:W-:Y:S01]  /*3e90*/  UMOV UR4, 0x10 ;  /* 0x0000001000047882 */ /* 0x000fe20000000000 */
[----:B------:R-:W-:Y:S01]  /*3ea0*/  HFMA2 R0, -RZ, RZ, 0, 5.9604644775390625e-08 ;  /* 0x00000001ff007431 */ /* 0x000fe200000001ff */
[----:B------:R-:W-:-:S03]  /*3eb0*/  MOV R3, 0xffff ;  /* 0x0000ffff00037802 */ /* 0x000fc60000000f00 */
[----:B------:R-:W-:Y:S04]  /*3ec0*/  DEPBAR.LE SB2, 0x36 ;  /* 0x0000ad800000791a */ /* 0x000fe80000000000 */
[----:B------:R-:W2:Y:S02]  /*3ed0*/  UTCATOMSWS.FIND_AND_SET.ALIGN UP0, UR4, UR4 ;  /* 0x00000004000475e3 */ /* 0x000ea40008000800 */
[----:B--2---:R-:W-:Y:S01]  /*3ee0*/  MOV R4, UR4 ;  /* 0x0000000400047c02 */ /* 0x004fe20008000f00 */
[----:B------:R-:W-:Y:S06]  /*3ef0*/  BRA.U UP0, `(.L_x_81) ;  /* 0x0000000100187547 */ /* 0x000fec000b800000 */
.L_x_82:
[----:B------:R-:W-:Y:S05]  /*3f00*/  NANOSLEEP 0x64 ;  /* 0x000000640000795d */ /* 0x000fea0003800000 */
[----:B------:R-:W-:-:S05]  /*3f10*/  UMOV UR4, 0x10 ;  /* 0x0000001000047882 */ /* 0x000fca0000000000 */
[----:B------:R-:W-:Y:S04]  /*3f20*/  DEPBAR.LE SB2, 0x36 ;  /* 0x0000ad800000791a */ /* 0x000fe80000000000 */
[----:B------:R-:W2:Y:S02]  /*3f30*/  UTCATOMSWS.FIND_AND_SET.ALIGN UP0, UR4, UR4 ;  /* 0x00000004000475e3 */ /* 0x000ea40008000800 */
[----:B--2---:R-:W-:Y:S01]  /*3f40*/  MOV R4, UR4 ;  /* 0x0000000400047c02 */ /* 0x004fe20008000f00 */
[----:B------:R-:W-:Y:S05]  /*3f50*/  BRA.U !UP0, `(.L_x_82) ;  /* 0xfffffffd08e87547 */ /* 0x000fea000b83ffff */
.L_x_81:
[-C--:B------:R-:W-:Y:S02]  /*3f60*/  SHF.L.U32 R3, R3, R4.reuse, RZ ;  /* 0x0000000403037219 */ /* 0x080fe400000006ff */
[----:B------:R-:W-:Y:S01]  /*3f70*/  SHF.L.U32 R0, R0, R4, RZ ;  /* 0x0000000400007219 */ /* 0x000fe200000006ff */
[----:B------:R-:W-:Y:S02]  /*3f80*/  IMAD.SHL.U32 R4, R4, 0x20, RZ ;  /* 0x0000002004047824 */ /* 0x000fe400078e00ff */
[----:B------:R2:W-:Y:S04]  /*3f90*/  ATOMS.OR RZ, [UR5+0x14], R3 ;  /* 0x00001403ffff798c */ /* 0x0005e8000b000005 */
[----:B------:R2:W-:Y:S04]  /*3fa0*/  ATOMS.OR RZ, [UR5+0x18], R0 ;  /* 0x00001800ffff798c */ /* 0x0005e8000b000005 */
[----:B------:R2:W-:Y:S01]  /*3fb0*/  STS [UR6+0x290], R4 ;  /* 0x00029004ff007988 */ /* 0x0005e20008000806 */
[----:B------:R-:W-:Y:S05]  /*3fc0*/  BRA `(.L_x_80) ;  /* 0x0000000000107947 */ /* 0x000fea0003800000 */
.L_x_79:
[----:B------:R-:W-:Y:S02]  /*3fd0*/  MOV R0, 0xffffffff ;  /* 0xffffffff00007802 */ /* 0x000fe40000000f00 */
[----:B------:R-:W-:-:S03]  /*3fe0*/  MOV R4, 0x4010 ;  /* 0x0000401000047802 */ /* 0x000fc60000000f00 */
[----:B------:R2:W-:Y:S04]  /*3ff0*/  STS [UR6+0x290], R0 ;  /* 0x00029000ff007988 */ /* 0x0005e80008000806 */
[----:B-12--5:R-:W-:Y:S05]  /*4000*/  CALL.REL.NOINC `($__internal_1_$__cuda_sm10x_tcgen05_guardrail_trap_phase_invalid_during_alloc) ;  /* 0x00000054009c7944 */ /* 0x026fea0003c00000 */
.L_x_80:
[----:B------:R-:W-:Y:S05]  /*4010*/  WARPSYNC.ALL ;  /* 0x0000000000007948 */ /* 0x000fea0003800000 */
[----:B------:R-:W3:Y:S01]  /*4020*/  S2UR UR4, SR_CgaCtaId ;  /* 0x00000000000479c3 */ /* 0x000ee20000008800 */
[----:B------:R-:W-:Y:S01]  /*4030*/  UMOV UR17, 0x400 ;  /* 0x0000040000117882 */ /* 0x000fe20000000000 */
[----:B------:R-:W-:-:S06]  /*4040*/  NOP ;  /* 0x0000000000007918 */ /* 0x000fcc0000000000 */
[----:B------:R-:W-:Y:S06]  /*4050*/  BAR.ARV 0x6, 0xa0 ;  /* 0x0182800000007b1d */ /* 0x000fec0000002000 */
[----:B------:R-:W4:Y:S01]  /*4060*/  LDCU UR5, c[0x0][0x38c] ;  /* 0x00007180ff0577ac */ /* 0x000f220008000800 */
[----:B------:R-:W-:Y:S01]  /*4070*/  LOP3.LUT R2, R2, 0xffff, RZ, 0xc0, !PT ;  /* 0x0000ffff02027812 */ /* 0x000fe200078ec0ff */
[----:B------:R-:W-:Y:S01]  /*4080*/  IMAD.MOV.U32 R11, RZ, RZ, 0x1 ;  /* 0x00000001ff0b7424 */ /* 0x000fe200078e00ff */
[----:B------:R-:W-:Y:S01]  /*4090*/  CS2R R8, SRZ ;  /* 0x0000000000087805 */ /* 0x000fe2000001ff00 */
[----:B------:R-:W1:Y:S01]  /*40a0*/  LDCU UR8, c[0x0][0x38c] ;  /* 0x00007180ff0877ac */ /* 0x000e620008000800 */
[----:B------:R-:W-:Y:S01]  /*40b0*/  R2UR UR19, R2 ;  /* 0x00000000021372ca */ /* 0x000fe200000e0000 */
[----:B------:R-:W-:Y:S01]  /*40c0*/  IMAD.MOV.U32 R10, RZ, RZ, RZ ;  /* 0x000000ffff0a7224 */ /* 0x000fe200078e00ff */
[----:B------:R-:W-:Y:S01]  /*40d0*/  UMOV UR22, URZ ;  /* 0x000000ff00167c82 */ /* 0x000fe20008000000 */
[----:B------:R-:W-:Y:S01]  /*40e0*/  UMOV UR14, URZ ;  /* 0x000000ff000e7c82 */ /* 0x000fe20008000000 */
[----:B---3--:R-:W-:Y:S01]  /*40f0*/  ULEA UR17, UR4, UR17, 0x18 ;  /* 0x0000001104117291 */ /* 0x008fe2000f8ec0ff */
[----:B------:R-:W-:Y:S01]  /*4100*/  UMOV UR26, 0x0 ;  /* 0x00000000001a7882 */ /* 0x000fe20000000000 */
[----:B------:R-:W-:-:S02]  /*4110*/  UMOV UR27, 0x4100010 ;  /* 0x04100010001b7882 */ /* 0x000fc40000000000 */
[----:B------:R-:W-:Y:S02]  /*4120*/  UIADD3 UR6, UPT, UPT, UR17, 0x3600, URZ ;  /* 0x0000360011067890 */ /* 0x000fe4000fffe0ff */
[----:B------:R-:W-:Y:S02]  /*4130*/  UIADD3 UR7, UPT, UPT, UR17, 0x1d600, URZ ;  /* 0x0001d60011077890 */ /* 0x000fe4000fffe0ff */
[----:B----4-:R-:W-:Y:S01]  /*4140*/  UIADD3 UR5, UPT, UPT, UR5, 0x1f, URZ ;  /* 0x0000001f05057890 */ /* 0x010fe2000fffe0ff */
[----:B--2---:R-:W2:Y:S01]  /*4150*/  LDS R0, [UR17+0x290] ;  /* 0x00029011ff007984 */ /* 0x004ea20008000800 */
[----:B------:R-:W-:Y:S02]  /*4160*/  USHF.R.U32.HI UR6, URZ, 0x4, UR6 ;  /* 0x00000004ff067899 */ /* 0x000fe40008011606 */
[----:B------:R-:W-:Y:S02]  /*4170*/  USHF.R.S32.HI UR4, URZ, 0x1f, UR5 ;  /* 0x0000001fff047899 */ /* 0x000fe40008011405 */
[----:B------:R-:W-:-:S02]  /*4180*/  ULOP3.LUT UR6, UR6, 0x3fff, URZ, 0xc0, !UPT ;  /* 0x00003fff06067892 */ /* 0x000fc4000f8ec0ff */
[----:B------:R-:W-:Y:S02]  /*4190*/  ULEA.HI UR4, UR4, UR5, URZ, 0x5 ;  /* 0x0000000504047291 */ /* 0x000fe4000f8f28ff */
[----:B------:R-:W-:Y:S02]  /*41a0*/  USHF.R.U32.HI UR5, URZ, 0x4, UR7 ;  /* 0x00000004ff057899 */ /* 0x000fe40008011607 */
[----:B------:R-:W-:Y:S02]  /*41b0*/  USHF.R.S32.HI UR28, URZ, 0x5, UR4 ;  /* 0x00000005ff1c7899 */ /* 0x000fe40008011404 */
[----:B------:R-:W-:Y:S02]  /*41c0*/  ULOP3.LUT UR5, UR5, 0x3fff, URZ, 0xc0, !UPT ;  /* 0x00003fff05057892 */ /* 0x000fe4000f8ec0ff */
[----:B------:R-:W-:Y:S02]  /*41d0*/  UISETP.LT.AND UP0, UPT, UR28, 0x1, UPT ;  /* 0x000000011c00788c */ /* 0x000fe4000bf01270 */
[----:B------:R-:W-:-:S02]  /*41e0*/  ULOP3.LUT UR20, UR6, 0x10000, URZ, 0xfc, !UPT ;  /* 0x0001000006147892 */ /* 0x000fc4000f8efcff */
[----:B------:R-:W-:Y:S02]  /*41f0*/  USEL UR29, UR28, 0x1, !UP0 ;  /* 0x000000011c1d7887 */ /* 0x000fe4000c000000 */
[----:B------:R-:W-:Y:S02]  /*4200*/  ULOP3.LUT UR21, UR5, 0x10000, URZ, 0xfc, !UPT ;  /* 0x0001000005157892 */ /* 0x000fe4000f8efcff */
[----:B------:R-:W-:Y:S02]  /*4210*/  UIADD3 UR29, UPT, UPT, -UR29, URZ, URZ ;  /* 0x000000ff1d1d7290 */ /* 0x000fe4000fffe1ff */
[----:B-1----:R-:W-:Y:S01]  /*4220*/  UISETP.GE.AND UP4, UPT, UR8, 0x1, UPT ;  /* 0x000000010800788c */ /* 0x002fe2000bf86270 */
[----:B------:R-:W-:Y:S01]  /*4230*/  UMOV UR24, 0x0 ;  /* 0x0000000000187882 */ /* 0x000fe20000000000 */
[----:B------:R-:W-:Y:S01]  /*4240*/  UMOV UR25, 0x4100010 ;  /* 0x0410001000197882 */ /* 0x000fe20000000000 */
[----:B--2---:R-:W-:-:S15]  /*4250*/  R2UR UR30, R0 ;  /* 0x00000000001e72ca */ /* 0x004fde00000e0000 */
.L_x_89:
[----:B------:R-:W-:Y:S02]  /*4260*/  LEA R0, R10, UR17, 0x3 ;  /* 0x000000110a007c11 */ /* 0x000fe4000f8e18ff */
[----:B------:R-:W-:Y:S02]  /*4270*/  SHF.L.U32 R2, R9, 0x1f, RZ ;  /* 0x0000001f09027819 */ /* 0x000fe400000006ff */
[----:B------:R-:W-:Y:S01]  /*4280*/  PLOP3.LUT P0, PT, PT, PT, UP4, 0x80, 0x8 ;  /* 0x000000000008781c */ /* 0x000fe20003f0f048 */
[----:B------:R-:W-:Y:S01]  /*4290*/  VIADD R3, R0, 0x1f0 ;  /* 0x000001f000037836 */ /* 0x000fe20000000000 */
[----:B-1----:R-:W1:Y:S02]  /*42a0*/  SYNCS.PHASECHK.TRANS64.TRYWAIT P1, [R0+URZ+0x1e0], R2 ;  /* 0x0001e002000075a7 */ /* 0x002e6400080211ff */
[----:B-1-3--:R-:W-:Y:S09]  /*42b0*/  @!P1 BRA `(.L_x_83) ;  /* 0x0000004c00649947 */ /* 0x00aff20003800000 */
.L_x_204:
[----:B------:R-:W-:Y:S01]  /*42c0*/  LEA R4, R10, UR17, 0x4 ;  /* 0x000000110a047c11 */ /* 0x000fe2000f8e20ff */
[----:B------:R-:W-:Y:S01]  /*42d0*/  @UP4 ULEA UR4, UR14, UR17, 0x3 ;  /* 0x000000110e044291 */ /* 0x000fe2000f8e18ff */
[----:B------:R-:W-:Y:S01]  /*42e0*/  PLOP3.LUT P2, PT, PT, PT, PT, 0x80, 0x8 ;  /* 0x000000000008781c */ /* 0x000fe20003f4f070 */
[----:B------:R-:W-:Y:S01]  /*42f0*/  ULEA UR23, UR22, UR17, 0x3 ;  /* 0x0000001116177291 */ /* 0x000fe2000f8e18ff */
[----:B------:R-:W-:Y:S02]  /*4300*/  PRMT R3, RZ, 0x654, R3 ;  /* 0x00000654ff037816 */ /* 0x000fe40000000003 */
[----:B------:R-:W2:Y:S01]  /*4310*/  LDS.128 R4, [R4+0x270] ;  /* 0x0002700004047984 */ /* 0x000ea20000000c00 */
[----:B-1----:R-:W-:Y:S02]  /*4320*/  @P0 SHF.L.U32 R2, R8, 0x1f, RZ ;  /* 0x0000001f08020819 */ /* 0x002fe400000006ff */
[----:B------:R-:W-:Y:S01]  /*4330*/  SHF.L.U32 R0, R11, 0x1f, RZ ;  /* 0x0000001f0b007819 */ /* 0x000fe200000006ff */
[----:B------:R-:W-:Y:S01]  /*4340*/  @!PT LDS RZ, [RZ] ;  /* 0x00000000fffff984 */ /* 0x000fe20000000800 */
[----:B------:R-:W-:Y:S01]  /*4350*/  @!PT LDS RZ, [RZ] ;  /* 0x00000000fffff984 */ /* 0x000fe20000000800 */
[----:B------:R-:W-:Y:S01]  /*4360*/  @!PT LDS RZ, [RZ] ;  /* 0x00000000fffff984 */ /* 0x000fe20000000800 */
[----:B------:R-:W-:Y:S01]  /*4370*/  @!PT LDS RZ, [RZ] ;  /* 0x00000000fffff984 */ /* 0x000fe20000000800 */
[----:B------:R1:W-:Y:S06]  /*4380*/  MEMBAR.ALL.CTA ;  /* 0x0000000000007992 */ /* 0x0003ec0000008000 */
[----:B-1----:R-:W1:Y:S02]  /*4390*/  FENCE.VIEW.ASYNC.S ;  /* 0x00000000000073c6 */ /* 0x002e640000000000 */
[----:B-1----:R1:W-:Y:S01]  /*43a0*/  SYNCS.ARRIVE.TRANS64.RED.A1T0 RZ, [R3+URZ], RZ ;  /* 0x000000ff03ff79a7 */ /* 0x0023e200081004ff */
[----:B------:R1:W3:Y:S01]  /*43b0*/  @P0 SYNCS.PHASECHK.TRANS64.TRYWAIT P2, [UR4], R2 ;  /* 0x00000002ff0005a7 */ /* 0x0002e20008041104 */
[----:B------:R-:W-:Y:S01]  /*43c0*/  ULEA.HI UR4, UR22, UR22, URZ, 0x1 ;  /* 0x0000001616047291 */ /* 0x000fe2000f8f08ff */
[----:B--2---:R-:W-:-:S03]  /*43d0*/  LOP3.LUT P1, RZ, R6, 0x1, RZ, 0xc0, !PT ;  /* 0x0000000106ff7812 */ /* 0x004fc6000782c0ff */
[----:B------:R-:W-:Y:S02]  /*43e0*/  USHF.L.U32 UR18, UR4, 0x5, URZ ;  /* 0x0000000504127899 */ /* 0x000fe400080006ff */
[----:B------:R-:W-:Y:S02]  /*43f0*/  ULOP3.LUT UR4, UR4, 0xffe, URZ, 0xc0, !UPT ;  /* 0x00000ffe04047892 */ /* 0x000fe4000f8ec0ff */
[----:B------:R-:W-:Y:S02]  /*4400*/  ULOP3.LUT UR18, UR18, 0xffffffc0, URZ, 0xc0, !UPT ;  /* 0xffffffc012127892 */ /* 0x000fe4000f8ec0ff */
[----:B------:R-:W-:Y:S02]  /*4410*/  UIADD3 UR4, UPT, UPT, -UR4, UR22, URZ ;  /* 0x0000001604047290 */ /* 0x000fe4000fffe1ff */
[----:B------:R-:W-:Y:S01]  /*4420*/  UIADD3 UR18, UPT, UPT, UR30, UR18, URZ ;  /* 0x000000121e127290 */ /* 0x000fe2000fffe0ff */
[----:B------:R-:W2:Y:S03]  /*4430*/  SYNCS.PHASECHK.TRANS64.TRYWAIT P0, [UR23+0x220], R0 ;  /* 0x00022000ff0075a7 */ /* 0x000ea60008001117 */
[----:B------:R-:W-:Y:S01]  /*4440*/  ULEA UR18, UR4, UR18, 0x14 ;  /* 0x0000001204127291 */ /* 0x000fe2000f8ea0ff */
[----:B-123--:R-:W-:Y:S11]  /*4450*/  @!P0 BRA `(.L_x_84) ;  /* 0x0000004c00108947 */ /* 0x00eff60003800000 */
.L_x_206:
[----:B------:R-:W-:Y:S01]  /*4460*/  IADD3 R10, PT, PT, R10, 0x1, RZ ;  /* 0x000000010a0a7810 */ /* 0x000fe20007ffe0ff */
[----:B------:R-:W-:Y:S06]  /*4470*/  BRA.U !UP4, `(.L_x_85) ;  /* 0x000000010c987547 */ /* 0x000fec000b800000 */
[----:B------:R-:W-:Y:S01]  /*4480*/  UPLOP3.LUT UP2, UPT, UPT, UPT, UPT, 0x40, 0x4 ;  /* 0x000000000004789c */ /* 0x000fe20003f4e870 */
[----:B------:R-:W-:Y:S01]  /*4490*/  UMOV UR16, UR29 ;  /* 0x0000001d00107c82 */ /* 0x000fe20008000000 */
[----:B------:R-:W-:Y:S01]  /*44a0*/  UMOV UR15, UR28 ;  /* 0x0000001c000f7c82 */ /* 0x000fe20008000000 */
[----:B------:R-:W-:-:S08]  /*44b0*/  UMOV UR6, UR14 ;  /* 0x0000000e00067c82 */ /* 0x000fd00008000000 */
.L_x_88:
[----:B------:R-:W-:Y:S02]  /*44c0*/  UIADD3 UR16, UPT, UPT, UR16, 0x1, URZ ;  /* 0x0000000110107890 */ /* 0x000fe4000fffe0ff */
[----:B--2---:R-:W-:Y:S02]  /*44d0*/  ULEA UR5, UR6, UR17, 0x3 ;  /* 0x0000001106057291 */ /* 0x004fe4000f8e18ff */
[----:B------:R-:W-:Y:S01]  /*44e0*/  UISETP.NE.AND UP3, UPT, UR16, URZ, UPT ;  /* 0x000000ff1000728c */ /* 0x000fe2000bf65270 */
[----:B---3--:R-:W-:Y:S10]  /*44f0*/  @P2 BRA `(.L_x_86) ;  /* 0x00000000000c2947 */ /* 0x008ff40003800000 */
[----:B-1----:R-:W-:Y:S04]  /*4500*/  SHF.L.U32 R2, R8, 0x1f, RZ ;  /* 0x0000001f08027819 */ /* 0x002fe800000006ff */
[----:B------:R-:W1:Y:S02]  /*4510*/  SYNCS.PHASECHK.TRANS64.TRYWAIT P0, [UR5], R2 ;  /* 0x00000002ff0075a7 */ /* 0x000e640008001105 */
[----:B-1----:R-:W-:Y:S05]  /*4520*/  @!P0 BRA `(.L_x_87) ;  /* 0x0000004800f48947 */ /* 0x002fea0003800000 */
.L_x_86:
[----:B------:R-:W-:Y:S01]  /*4530*/  UISETP.NE.AND UP0, UPT, UR15, 0x1, UPT ;  /* 0x000000010f00788c */ /* 0x000fe2000bf05270 */
[----:B------:R-:W-:Y:S01]  /*4540*/  PLOP3.LUT P2, PT, PT, PT, PT, 0x80, 0x8 ;  /* 0x000000000008781c */ /* 0x000fe20003f4f070 */
[----:B------:R-:W-:Y:S02]  /*4550*/  UIADD3 UR4, UPT, UPT, UR6, 0x1, URZ ;  /* 0x0000000106047890 */ /* 0x000fe4000fffe0ff */
[----:B------:R-:W-:Y:S02]  /*4560*/  ULEA UR12, UR6, UR21, 0x8 ;  /* 0x00000015060c7291 */ /* 0x000fe4000f8e40ff */
[----:B------:R-:W-:Y:S01]  /*4570*/  UISETP.NE.AND UP1, UPT, UR4, 0x1a, UPT ;  /* 0x0000001a0400788c */ /* 0x000fe2000bf25270 */
[----:B------:R-:W-:Y:S01]  /*4580*/  PLOP3.LUT P0, PT, PT, PT, UP0, 0x80, 0x8 ;  /* 0x000000000008781c */ /* 0x000fe20003f0f008 */
[----:B------:R-:W-:Y:S02]  /*4590*/  UIADD3 UR10, UPT, UPT, UR12, 0x2, URZ ;  /* 0x000000020c0a7890 */ /* 0x000fe4000fffe0ff */
[----:B------:R-:W-:Y:S02]  /*45a0*/  USEL UR7, URZ, 0x1, UP1 ;  /* 0x00000001ff077887 */ /* 0x000fe40008800000 */
[----:B------:R-:W-:Y:S02]  /*45b0*/  USEL UR14, UR4, URZ, UP1 ;  /* 0x000000ff040e7287 */ /* 0x000fe40008800000 */
[----:B------:R-:W-:Y:S02]  /*45c0*/  UIADD3 UR15, UPT, UPT, UR15, -0x1, URZ ;  /* 0xffffffff0f0f7890 */ /* 0x000fe4000fffe0ff */
[----:B------:R-:W-:Y:S01]  /*45d0*/  @UP0 ULEA UR4, UR14, UR17, 0x3 ;  /* 0x000000110e040291 */ /* 0x000fe2000f8e18ff */
[----:B------:R-:W-:Y:S01]  /*45e0*/  LOP3.LUT R8, R8, UR7, RZ, 0x3c, !PT ;  /* 0x0000000708087c12 */ /* 0x000fe2000f8e3cff */
[----:B------:R-:W-:Y:S01]  /*45f0*/  UIADD3 UR7, UPT, UPT, UR5, 0xd0, URZ ;  /* 0x000000d005077890 */ /* 0x000fe2000fffe0ff */
[----:B------:R-:W-:Y:S02]  /*4600*/  UMOV UR13, 0x80004020 ;  /* 0x80004020000d7882 */ /* 0x000fe40000000000 */
[----:B-1----:R-:W-:Y:S01]  /*4610*/  @P0 SHF.L.U32 R0, R8, 0x1f, RZ ;  /* 0x0000001f08000819 */ /* 0x002fe200000006ff */
[----:B------:R-:W-:Y:S01]  /*4620*/  UMOV UR5, 0x80004020 ;  /* 0x8000402000057882 */ /* 0x000fe20000000000 */
[----:B------:R-:W-:Y:S01]  /*4630*/  UMOV UR11, 0x80004020 ;  /* 0x80004020000b7882 */ /* 0x000fe20000000000 */
[----:B------:R-:W-:Y:S01]  /*4640*/  UMOV UR9, 0x80004020 ;  /* 0x8000402000097882 */ /* 0x000fe20000000000 */
[----:B------:R2:W3:Y:S01]  /*4650*/  @P0 SYNCS.PHASECHK.TRANS64.TRYWAIT P2, [UR4], R0 ;  /* 0x00000000ff0005a7 */ /* 0x0004e20008041104 */
[----:B------:R-:W-:Y:S03]  /*4660*/  ULEA UR4, UR6, UR20, 0x8 ;  /* 0x0000001406047291 */ /* 0x000fe6000f8e40ff */
[----:B------:R-:W-:Y:S01]  /*4670*/  UMOV UR6, UR14 ;  /* 0x0000000e00067c82 */ /* 0x000fe20008000000 */
[----:B------:R-:W-:Y:S05]  /*4680*/  UIADD3 UR8, UPT, UPT, UR4, 0x2, URZ ;  /* 0x0000000204087890 */ /* 0x000fea000fffe0ff */
[----:B------:R2:W-:Y:S01]  /*4690*/  UTCHMMA gdesc[UR4], gdesc[UR12], tmem[UR18], tmem[UR26], idesc[UR27], UP2 ;  /* 0x00ff1a0c040075ea */ /* 0x0005e20009000012 */
[----:B------:R-:W-:Y:S03]  /*46a0*/  UPLOP3.LUT UP2, UPT, UPT, UPT, UPT, 0x80, 0x8 ;  /* 0x000000000008789c */ /* 0x000fe60003f4f070 */
[----:B------:R2:W-:Y:S01]  /*46b0*/  UTCHMMA gdesc[UR8], gdesc[UR10], tmem[UR18], tmem[UR24], idesc[UR25], UPT ;  /* 0x00ff180a080075ea */ /* 0x0005e2000b800012 */
[----:B------:R2:W-:Y:S01]  /*46c0*/  UTCBAR.MULTICAST [UR7], URZ, UR19 ;  /* 0x000000ff070073e9 */ /* 0x0005e20008000813 */
[----:B------:R-:W-:Y:S06]  /*46d0*/  BRA.U UP3, `(.L_x_88) ;  /* 0xfffffffd03787547 */ /* 0x000fec000b83ffff */
.L_x_85:
[----:B--2---:R-:W-:Y:S01]  /*46e0*/  UIADD3 UR4, UPT, UPT, UR22, 0x1, URZ ;  /* 0x0000000116047890 */ /* 0x004fe2000fffe0ff */
[C---:B------:R-:W-:Y:S01]  /*46f0*/  ISETP.NE.AND P0, PT, R10.reuse, 0x2, PT ;  /* 0x000000020a00780c */ /* 0x040fe20003f05270 */
[----:B------:R-:W-:Y:S02]  /*4700*/  UIADD3 UR5, UPT, UPT, UR23, 0x200, URZ ;  /* 0x0000020017057890 */ /* 0x000fe4000fffe0ff */
[----:B------:R-:W-:Y:S01]  /*4710*/  UISETP.NE.AND UP0, UPT, UR4, 0x4, UPT ;  /* 0x000000040400788c */ /* 0x000fe2000bf05270 */
[----:B-1----:R-:W-:Y:S02]  /*4720*/  SEL R0, RZ, 0x1, P0 ;  /* 0x00000001ff007807 */ /* 0x002fe40000000000 */
[----:B------:R-:W-:Y:S01]  /*4730*/  SEL R10, R10, RZ, P0 ;  /* 0x000000ff0a0a7207 */ /* 0x000fe20000000000 */
[----:B------:R-:W-:Y:S01]  /*4740*/  USEL UR6, URZ, 0x1, UP0 ;  /* 0x00000001ff067887 */ /* 0x000fe20008000000 */
[----:B------:R-:W-:Y:S01]  /*4750*/  LOP3.LUT R9, R9, R0, RZ, 0x3c, !PT ;  /* 0x0000000009097212 */ /* 0x000fe200078e3cff */
[----:B------:R-:W-:Y:S01]  /*4760*/  USEL UR22, UR4, URZ, UP0 ;  /* 0x000000ff04167287 */ /* 0x000fe20008000000 */
[----:B------:R1:W-:Y:S03]  /*4770*/  UTCBAR [UR5], URZ ;  /* 0x000000ff050073e9 */ /* 0x0003e600080000ff */
[----:B------:R-:W-:Y:S01]  /*4780*/  LOP3.LUT R11, R11, UR6, RZ, 0x3c, !PT ;  /* 0x000000060b0b7c12 */ /* 0x000fe2000f8e3cff */
[----:B------:R-:W-:Y:S07]  /*4790*/  @P1 BRA `(.L_x_89) ;  /* 0xfffffff800b01947 */ /* 0x000fee000383ffff */
[----:B------:R-:W2:Y:S01]  /*47a0*/  S2UR UR8, SR_CgaCtaId ;  /* 0x00000000000879c3 */ /* 0x000ea20000008800 */
[----:B------:R-:W-:Y:S01]  /*47b0*/  ELECT P0, URZ, PT ;  /* 0x0000000000ff782f */ /* 0x000fe20003800000 */
[----:B------:R-:W-:Y:S01]  /*47c0*/  IMAD.MOV.U32 R0, RZ, RZ, 0x1 ;  /* 0x00000001ff007424 */ /* 0x000fe200078e00ff */
[----:B------:R-:W-:Y:S01]  /*47d0*/  UIADD3 UR17, UPT, UPT, UR17, 0x220, URZ ;  /* 0x0000022011117890 */ /* 0x000fe2000fffe0ff */
[----:B------:R-:W-:Y:S01]  /*47e0*/  SHF.L.U32 R2, R11, 0x1f, RZ ;  /* 0x0000001f0b027819 */ /* 0x000fe200000006ff */
[----:B------:R-:W-:-:S03]  /*47f0*/  UMOV UR4, 0x40 ;  /* 0x0000004000047882 */ /* 0x000fc60000000000 */
[----:B------:R-:W-:Y:S01]  /*4800*/  UVIRTCOUNT.DEALLOC.SMPOOL 0x80 ;  /* 0x000000800000784c */ /* 0x000fe20000000000 */
[----:B--2---:R-:W-:Y:S02]  /*4810*/  ULEA UR8, UR8, UR4, 0x18 ;  /* 0x0000000408087291 */ /* 0x004fe4000f8ec0ff */
[----:B------:R-:W-:-:S07]  /*4820*/  ULEA UR4, UR22, UR17, 0x3 ;  /* 0x0000001116047291 */ /* 0x000fce000f8e18ff */
[----:B------:R2:W-:Y:S02]  /*4830*/  @P0 STS.U8 [UR8+0x1c], R0 ;  /* 0x00001c00ff000988 */ /* 0x0005e40008000008 */
[----:B------:R-:W4:Y:S02]  /*4840*/  SYNCS.PHASECHK.TRANS64.TRYWAIT P0, [UR4], R2 ;  /* 0x00000002ff0075a7 */ /* 0x000f240008001104 */
[----:B--2-4-:R-:W-:Y:S05]  /*4850*/  @!P0 BRA `(.L_x_90) ;  /* 0x0000004800408947 */ /* 0x014fea0003800000 */
.L_x_209:
[----:B------:R-:W-:-:S04]  /*4860*/  UIADD3 UR4, UPT, UPT, UR22, 0x1, URZ ;  /* 0x0000000116047890 */ /* 0x000fc8000fffe0ff */
[----:B------:R-:W-:-:S04]  /*4870*/  UISETP.NE.AND UP0, UPT, UR4, 0x4, UPT ;  /* 0x000000040400788c */ /* 0x000fc8000bf05270 */
[----:B------:R-:W-:Y:S02]  /*4880*/  USEL UR6, URZ, 0x1, UP0 ;  /* 0x00000001ff067887 */ /* 0x000fe40008000000 */
[----:B------:R-:W-:-:S04]  /*4890*/  USEL UR4, UR4, URZ, UP0 ;  /* 0x000000ff04047287 */ /* 0x000fc80008000000 */
[----:B-1----:R-:W-:Y:S01]  /*48a0*/  ULEA UR5, UR4, UR17, 0x3 ;  /* 0x0000001104057291 */ /* 0x002fe2000f8e18ff */
[----:B--2---:R-:W-:-:S04]  /*48b0*/  LOP3.LUT R2, R11, UR6, RZ, 0x3c, !PT ;  /* 0x000000060b027c12 */ /* 0x004fc8000f8e3cff */
[----:B------:R-:W-:-:S04]  /*48c0*/  SHF.L.U32 R3, R2, 0x1f, RZ ;  /* 0x0000001f02037819 */ /* 0x000fc800000006ff */
[----:B------:R-:W1:Y:S02]  /*48d0*/  SYNCS.PHASECHK.TRANS64.TRYWAIT P0, [UR5], R3 ;  /* 0x00000003ff0075a7 */ /* 0x000e640008001105 */
[----:B-1----:R-:W-:Y:S05]  /*48e0*/  @!P0 BRA `(.L_x_91) ;  /* 0x0000004800348947 */ /* 0x002fea0003800000 */
.L_x_211:
        /* <DEDUP_REMOVED lines=9> */
.L_x_213:
[----:B------:R-:W-:-:S04]  /*4980*/  UIADD3 UR4, UPT, UPT, UR4, 0x1, URZ ;  /* 0x0000000104047890 */ /* 0x000fc8000fffe0ff */
[----:B------:R-:W-:-:S04]  /*4990*/  UISETP.NE.AND UP0, UPT, UR4, 0x4, UPT ;  /* 0x000000040400788c */ /* 0x000fc8000bf05270 */
[----:B------:R-:W-:Y:S02]  /*49a0*/  USEL UR5, URZ, 0x1, UP0 ;  /* 0x00000001ff057887 */ /* 0x000fe40008000000 */
[----:B------:R-:W-:-:S04]  /*49b0*/  USEL UR4, UR4, URZ, UP0 ;  /* 0x000000ff04047287 */ /* 0x000fc80008000000 */
[----:B------:R-:W-:Y:S01]  /*49c0*/  ULEA UR4, UR4, UR17, 0x3 ;  /* 0x0000001104047291 */ /* 0x000fe2000f8e18ff */
[----:B------:R-:W-:-:S04]  /*49d0*/  LOP3.LUT R2, R2, UR5, RZ, 0x3c, !PT ;  /* 0x0000000502027c12 */ /* 0x000fc8000f8e3cff */
[----:B------:R-:W-:-:S04]  /*49e0*/  SHF.L.U32 R2, R2, 0x1f, RZ ;  /* 0x0000001f02027819 */ /* 0x000fc800000006ff */
[----:B------:R-:W2:Y:S02]  /*49f0*/  SYNCS.PHASECHK.TRANS64.TRYWAIT P0, [UR4], R2 ;  /* 0x00000002ff0075a7 */ /* 0x000ea40008001104 */
[----:B--2---:R-:W-:Y:S05]  /*4a00*/  @!P0 BRA `(.L_x_93) ;  /* 0x00000048001c8947 */ /* 0x004fea0003800000 */
.L_x_215:
[----:B------:R-:W-:Y:S01]  /*4a10*/  NOP ;  /* 0x0000000000007918 */ /* 0x000fe20000000000 */
[----:B-1----:R-:W1:Y:S01]  /*4a20*/  LDS R0, [UR8+0x14] ;  /* 0x00001408ff007984 */ /* 0x002e620008000800 */
[----:B------:R-:W-:Y:S01]  /*4a30*/  ULOP3.LUT UR4, UR30, 0xffff, URZ, 0xc0, !UPT ;  /* 0x0000ffff1e047892 */ /* 0x000fe2000f8ec0ff */
[----:B------:R-:W-:Y:S01]  /*4a40*/  UMOV UR5, 0xffff ;  /* 0x0000ffff00057882 */ /* 0x000fe20000000000 */
[----:B------:R-:W-:Y:S02]  /*4a50*/  UMOV UR6, 0x1 ;  /* 0x0000000100067882 */ /* 0x000fe40000000000 */
[----:B------:R-:W-:-:S04]  /*4a60*/  USHF.R.U32.HI UR4, URZ, 0x5, UR4 ;  /* 0x00000005ff047899 */ /* 0x000fc80008011604 */
[----:B------:R-:W-:Y:S02]  /*4a70*/  USHF.L.U32 UR5, UR5, UR4, URZ ;  /* 0x0000000405057299 */ /* 0x000fe400080006ff */
[----:B------:R-:W-:-:S04]  /*4a80*/  USHF.L.U32 UR4, UR6, UR4, URZ ;  /* 0x0000000406047299 */ /* 0x000fc800080006ff */
[----:B-1----:R-:W-:-:S04]  /*4a90*/  LOP3.LUT R0, R0, UR5, RZ, 0xc0, !PT ;  /* 0x0000000500007c12 */ /* 0x002fc8000f8ec0ff */
[----:B------:R-:W-:-:S13]  /*4aa0*/  ISETP.NE.AND P0, PT, R0, UR5, PT ;  /* 0x0000000500007c0c */ /* 0x000fda000bf05270 */
[----:B------:R-:W-:Y:S05]  /*4ab0*/  @P0 BRA `(.L_x_94) ;  /* 0x0000000000580947 */ /* 0x000fea0003800000 */
[----:B------:R-:W1:Y:S02]  /*4ac0*/  LDS R0, [UR8+0x18] ;  /* 0x00001808ff007984 */ /* 0x000e640008000800 */
[----:B-1----:R-:W-:-:S04]  /*4ad0*/  LOP3.LUT R0, R0, UR4, RZ, 0xc0, !PT ;  /* 0x0000000400007c12 */ /* 0x002fc8000f8ec0ff */
[----:B------:R-:W-:-:S13]  /*4ae0*/  ISETP.NE.AND P0, PT, R0, UR4, PT ;  /* 0x0000000400007c0c */ /* 0x000fda000bf05270 */
[----:B------:R-:W-:Y:S05]  /*4af0*/  @P0 BRA `(.L_x_95) ;  /* 0x00000000003c0947 */ /* 0x000fea0003800000 */
[----:B------:R-:W1:Y:S01]  /*4b00*/  S2R R2, SR_LANEID ;  /* 0x0000000000027919 */ /* 0x000e620000000000 */
[----:B------:R-:W-:-:S06]  /*4b10*/  ULOP3.LUT UR5, URZ, UR5, URZ, 0x33, !UPT ;  /* 0x00000005ff057292 */ /* 0x000fcc000f8e33ff */
[----:B------:R-:W-:-:S04]  /*4b20*/  IMAD.U32 R0, RZ, RZ, UR5 ;  /* 0x00000005ff007e24 */ /* 0x000fc8000f8e00ff */
[----:B------:R2:W4:Y:S02]  /*4b30*/  REDUX UR7, R0 ;  /* 0x00000000000773c4 */ /* 0x0005240000000000 */
[----:B------:R1:W-:Y:S01]  /*4b40*/  UTCATOMSWS.AND URZ, UR5 ;  /* 0x0000000500ff79e3 */ /* 0x0003e20008000000 */
[----:B--2---:R-:W-:Y:S01]  /*4b50*/  LOP3.LUT R0, RZ, UR4, RZ, 0x33, !PT ;  /* 0x00000004ff007c12 */ /* 0x004fe2000f8e33ff */
[----:B------:R-:W-:Y:S02]  /*4b60*/  VOTEU.ANY UR4, UPT, PT ;  /* 0x0000000000047886 */ /* 0x000fe400038e0100 */
[----:B------:R-:W-:Y:S02]  /*4b70*/  UFLO.U32 UR4, UR4 ;  /* 0x00000004000472bd */ /* 0x000fe400080e0000 */
[----:B------:R-:W2:Y:S04]  /*4b80*/  REDUX UR6, R0 ;  /* 0x00000000000673c4 */ /* 0x000ea80000000000 */
[----:B-1----:R-:W-:-:S02]  /*4b90*/  ISETP.EQ.U32.AND P0, PT, R2, UR4, PT ;  /* 0x0000000402007c0c */ /* 0x002fc4000bf02070 */
[----:B----4-:R-:W-:-:S11]  /*4ba0*/  MOV R2, UR7 ;  /* 0x0000000700027c02 */ /* 0x010fd60008000f00 */
[----:B------:R1:W-:Y:S01]  /*4bb0*/  @P0 ATOMS.AND RZ, [UR8+0x14], R2 ;  /* 0x00001402ffff098c */ /* 0x0003e2000a800008 */
[----:B--2---:R-:W-:-:S05]  /*4bc0*/  IMAD.U32 R0, RZ, RZ, UR6 ;  /* 0x00000006ff007e24 */ /* 0x004fca000f8e00ff */
[----:B------:R1:W-:Y:S01]  /*4bd0*/  @P0 ATOMS.AND RZ, [UR8+0x18], R0 ;  /* 0x00001800ffff098c */ /* 0x0003e2000a800008 */
[----:B------:R-:W-:Y:S05]  /*4be0*/  BRA `(.L_x_96) ;  /* 0x0000000000147947 */ /* 0x000fea0003800000 */
.L_x_95:
[----:B------:R-:W-:Y:S02]  /*4bf0*/  MOV R2, 0x4c10 ;  /* 0x00004c1000027802 */ /* 0x000fe40000000f00 */
[----:B---3-5:R-:W-:Y:S05]  /*4c00*/  CALL.REL.NOINC `($__internal_0_$__cuda_sm10x_tcgen05_guardrail_trap_col_being_dealloced_not_returned_by_alloc) ;  /* 0x0000004800907944 */ /* 0x028fea0003c00000 */
[----:B------:R-:W-:Y:S05]  /*4c10*/  BRA `(.L_x_96) ;  /* 0x0000000000087947 */ /* 0x000fea0003800000 */
.L_x_94:
[----:B------:R-:W-:Y:S02]  /*4c20*/  MOV R2, 0x4c40 ;  /* 0x00004c4000027802 */ /* 0x000fe40000000f00 */
[----:B---3-5:R-:W-:Y:S05]  /*4c30*/  CALL.REL.NOINC `($__internal_2_$__cuda_sm10x_tcgen05_guardrail_trap_unallocated_columns_being_dealloced) ;  /* 0x00000048009c7944 */ /* 0x028fea0003c00000 */
.L_x_96:
[----:B------:R-:W-:Y:S01]  /*4c40*/  NOP ;  /* 0x0000000000007918 */ /* 0x000fe20000000000 */
[----:B------:R-:W-:Y:S05]  /*4c50*/  EXIT ;  /* 0x000000000000794d */ /* 0x000fea0003800000 */
.L_x_78:
[----:B------:R-:W-:-:S09]  /*4c60*/  UISETP.NE.OR UP0, UPT, UR18, 0x3, !UP3 ;  /* 0x000000031200788c */ /* 0x000fd2000df05670 */
[----:B------:R-:W-:Y:S05]  /*4c70*/  BRA.U UP0, `(.L_x_97) ;  /* 0x0000001100247547 */ /* 0x000fea000b800000 */
[----:B------:R-:W2:Y:S01]  /*4c80*/  LDCU.64 UR4, c[0x0][0x888] ;  /* 0x00011100ff0477ac */ /* 0x000ea20008000a00 */
[----:B------:R-:W3:Y:S01]  /*4c90*/  LDC.64 R12, c[0x0][0x348] ;  /* 0x0000d200ff0c7b82 */ /* 0x000ee20000000a00 */
[----:B------:R-:W-:Y:S02]  /*4ca0*/  HFMA2 R9, -RZ, RZ, 0, 0 ;  /* 0x00000000ff097431 */ /* 0x000fe400000001ff */
[----:B------:R-:W-:Y:S01]  /*4cb0*/  IMAD.MOV.U32 R11, RZ, RZ, 0x1 ;  /* 0x00000001ff0b7424 */ /* 0x000fe200078e00ff */
[----:B------:R-:W4:Y:S01]  /*4cc0*/  LDCU UR37, c[0x0][0x370] ;  /* 0x00006e00ff2577ac */ /* 0x000f220008000800 */
[----:B------:R-:W-:Y:S01]  /*4cd0*/  IMAD.MOV.U32 R10, RZ, RZ, RZ ;  /* 0x000000ffff0a7224 */ /* 0x000fe200078e00ff */
[----:B------:R-:W-:Y:S01]  /*4ce0*/  MOV R3, 0x1000 ;  /* 0x0000100000037802 */ /* 0x000fe20000000f00 */
[----:B------:R-:W4:Y:S01]  /*4cf0*/  LDCU.128 UR32, c[0x0][0xb10] ;  /* 0x00016200ff2077ac */ /* 0x000f220008000c00 */
[----:B------:R-:W1:Y:S01]  /*4d00*/  LDCU UR31, c[0x0][0x374] ;  /* 0x00006e80ff1f77ac */ /* 0x000e620008000800 */
[----:B------:R-:W1:Y:S01]  /*4d10*/  LDCU.64 UR28, c[0x0][0x890] ;  /* 0x00011200ff1c77ac */ /* 0x000e620008000a00 */
[----:B--2---:R-:W-:Y:S01]  /*4d20*/  UISETP.NE.U32.AND UP0, UPT, UR4, URZ, UPT ;  /* 0x000000ff0400728c */ /* 0x004fe2000bf05070 */
[----:B------:R-:W2:Y:S01]  /*4d30*/  LDCU UR15, c[0x0][0xb0c] ;  /* 0x00016180ff0f77ac */ /* 0x000ea20008000800 */
[----:B------:R-:W3:Y:S01]  /*4d40*/  LDCU UR41, c[0x0][0xb20] ;  /* 0x00016400ff2977ac */ /* 0x000ee20008000800 */
[----:B------:R-:W3:Y:S01]  /*4d50*/  LDCU UR4, c[0x0][0xb30] ;  /* 0x00016600ff0477ac */ /* 0x000ee20008000800 */
[----:B----4-:R-:W-:-:S02]  /*4d60*/  UIMAD.WIDE.U32 UR6, UR37, UR32, URZ ;  /* 0x00000020250672a5 */ /* 0x010fc4000f8e00ff */
[----:B-1----:R-:W-:Y:S02]  /*4d70*/  UIMAD.WIDE.U32 UR8, UR31, UR35, URZ ;  /* 0x000000231f0872a5 */ /* 0x002fe4000f8e00ff */
[----:B------:R-:W-:Y:S02]  /*4d80*/  UISETP.NE.U32.AND UP6, UPT, UR28, URZ, UPT ;  /* 0x000000ff1c00728c */ /* 0x000fe4000bfc5070 */
[----:B------:R-:W-:Y:S01]  /*4d90*/  UISETP.NE.AND.EX UP5, UPT, UR5, URZ, UPT, UP0 ;  /* 0x000000ff0500728c */ /* 0x000fe2000bfa5300 */
[----:B------:R-:W-:Y:S01]  /*4da0*/  UMOV UR24, 0x400 ;  /* 0x0000040000187882 */ /* 0x000fe20000000000 */
[----:B------:R-:W-:Y:S01]  /*4db0*/  UISETP.NE.AND UP0, UPT, UR42, 0x1, UPT ;  /* 0x000000012a00788c */ /* 0x000fe2000bf05270 */
[----:B------:R-:W-:Y:S01]  /*4dc0*/  UMOV UR6, UR7 ;  /* 0x0000000700067c82 */ /* 0x000fe20008000000 */
[----:B------:R-:W-:Y:S01]  /*4dd0*/  UMOV UR38, UR9 ;  /* 0x0000000900267c82 */ /* 0x000fe20008000000 */
[----:B------:R-:W-:Y:S02]  /*4de0*/  USEL UR40, URZ, 0x1, UP4 ;  /* 0x00000001ff287887 */ /* 0x000fe4000a000000 */
[----:B--2---:R-:W-:Y:S01]  /*4df0*/  UISETP.NE.AND UP0, UPT, UR15, 0x1, UPT ;  /* 0x000000010f00788c */ /* 0x004fe2000bf05270 */
[----:B------:R-:W-:Y:S01]  /*4e00*/  UMOV UR25, URZ ;  /* 0x000000ff00197c82 */ /* 0x000fe20008000000 */
[----:B------:R-:W-:-:S02]  /*4e10*/  UPLOP3.LUT UP4, UPT, UPT, UPT, UPT, 0x40, 0x4 ;  /* 0x000000000004789c */ /* 0x000fc40003f8e870 */
[----:B------:R-:W-:Y:S01]  /*4e20*/  UISETP.GE.AND UP2, UPT, UR42, 0x1, UPT ;  /* 0x000000012a00788c */ /* 0x000fe2000bf46270 */
[----:B------:R-:W1:Y:S01]  /*4e30*/  LDCU.64 UR16, c[0x0][0xb28] ;  /* 0x00016500ff1077ac */ /* 0x000e620008000a00 */
[----:B------:R-:W-:Y:S02]  /*4e40*/  ULEA UR24, UR54, UR24, 0x18 ;  /* 0x0000001836187291 */ /* 0x000fe4000f8ec0ff */
[----:B------:R-:W-:Y:S02]  /*4e50*/  UISETP.NE.AND.EX UP6, UPT, UR29, URZ, UPT, UP6 ;  /* 0x000000ff1d00728c */ /* 0x000fe4000bfc5360 */
[----:B------:R-:W-:Y:S02]  /*4e60*/  USHF.R.U32.HI UR39, URZ, UR33, UR6 ;  /* 0x00000021ff277299 */ /* 0x000fe40008011606 */
[----:B---3--:R-:W-:Y:S02]  /*4e70*/  USHF.R.U32.HI UR38, URZ, UR41, UR38 ;  /* 0x00000029ff267299 */ /* 0x008fe40008011626 */
[----:B------:R-:W-:-:S02]  /*4e80*/  UISETP.NE.AND UP0, UPT, UR34, 0x1, UPT ;  /* 0x000000012200788c */ /* 0x000fc4000bf05270 */
[----:B------:R-:W-:-:S11]  /*4e90*/  UISETP.NE.AND UP3, UPT, UR4, 0x1, UPT ;  /* 0x000000010400788c */ /* 0x000fd6000bf65270 */
.L_x_106:
[C---:B------:R-:W-:Y:S02]  /*4ea0*/  LEA R8, R10.reuse, UR24, 0x3 ;  /* 0x000000180a087c11 */ /* 0x040fe4000f8e18ff */
[----:B------:R-:W-:Y:S02]  /*4eb0*/  SHF.L.U32 R0, R9, 0x1f, RZ ;  /* 0x0000001f09007819 */ /* 0x000fe400000006ff */
[----:B------:R-:W-:Y:S02]  /*4ec0*/  LEA R4, R10, UR24, 0x4 ;  /* 0x000000180a047c11 */ /* 0x000fe4000f8e20ff */
[----:B--2---:R-:W2:Y:S02]  /*4ed0*/  SYNCS.PHASECHK.TRANS64.TRYWAIT P0, [R8+URZ+0x1e0], R0 ;  /* 0x0001e000080075a7 */ /* 0x004ea400080011ff */
[----:B--2---:R-:W-:Y:S05]  /*4ee0*/  @!P0 BRA `(.L_x_98) ;  /* 0x0000004000fc8947 */ /* 0x004fea0003800000 */
.L_x_216:
[----:B------:R-:W3:Y:S01]  /*4ef0*/  LDS.128 R4, [R4+0x270] ;  /* 0x0002700004047984 */ /* 0x000ee20000000c00 */
[----:B------:R-:W-:Y:S01]  /*4f00*/  UISETP.GE.AND UP0, UPT, UR42, 0x1, UPT ;  /* 0x000000012a00788c */ /* 0x000fe2000bf06270 */
[----:B------:R-:W-:Y:S01]  /*4f10*/  @!PT LDS RZ, [RZ] ;  /* 0x00000000fffff984 */ /* 0x000fe20000000800 */
[----:B------:R-:W-:Y:S01]  /*4f20*/  @!PT LDS RZ, [RZ] ;  /* 0x00000000fffff984 */ /* 0x000fe20000000800 */
[----:B------:R-:W-:Y:S01]  /*4f30*/  @!PT LDS RZ, [RZ] ;  /* 0x00000000fffff984 */ /* 0x000fe20000000800 */
[----:B------:R-:W-:Y:S01]  /*4f40*/  @!PT LDS RZ, [RZ] ;  /* 0x00000000fffff984 */ /* 0x000fe20000000800 */
[----:B------:R4:W-:Y:S06]  /*4f50*/  MEMBAR.ALL.CTA ;  /* 0x0000000000007992 */ /* 0x0009ec0000008000 */
[----:B----4-:R-:W4:Y:S01]  /*4f60*/  FENCE.VIEW.ASYNC.S ;  /* 0x00000000000073c6 */ /* 0x010f220000000000 */
[----:B---3--:R-:W-:Y:S11]  /*4f70*/  LOP3.LUT P0, RZ, R6, 0x1, RZ, 0xc0, !PT ;  /* 0x0000000106ff7812 */ /* 0x008ff6000780c0ff */
[----:B------:R-:W-:Y:S02]  /*4f80*/  @!UPT UIADD3 URZ, UPT, UPT, URZ, URZ, URZ ;  /* 0x000000fffffff290 */ /* 0x000fe4000fffe0ff */
[----:B----4-:R-:W-:Y:S01]  /*4f90*/  VOTEU.ANY UP2, P0 ;  /* 0x0000000000ff7886 */ /* 0x010fe20000040100 */
[----:B------:R-:W-:Y:S11]  /*4fa0*/  PLOP3.LUT P0, PT, PT, PT, UP2, 0x80, 0x8 ;  /* 0x000000000008781c */ /* 0x000ff60003f0f028 */
[----:B------:R-:W-:Y:S02]  /*4fb0*/  @!UPT UIADD3 URZ, UPT, UPT, URZ, URZ, URZ ;  /* 0x000000fffffff290 */ /* 0x000fe4000fffe0ff */
[----:B--2---:R-:W-:Y:S02]  /*4fc0*/  @P0 SHF.R.U32.HI R0, RZ, 0x10, R5 ;  /* 0x00000010ff000819 */ /* 0x004fe40000011605 */
[----:B------:R-:W-:Y:S02]  /*4fd0*/  @P0 MOV R2, R4 ;  /* 0x0000000400020202 */ /* 0x000fe40000000f00 */
[----:B------:R-:W-:Y:S01]  /*4fe0*/  @P0 R2UR UR4, R0 ;  /* 0x00000000000402ca */ /* 0x000fe200000e0000 */
[----:B------:R-:W-:Y:S01]  /*4ff0*/  VIADD R0, R8, 0x1f0 ;  /* 0x000001f008007836 */ /* 0x000fe20000000000 */
[----:B------:R-:W-:Y:S02]  /*5000*/  @P0 LOP3.LUT R4, R5, 0xffff, RZ, 0xc0, !PT ;  /* 0x0000ffff05040812 */ /* 0x000fe400078ec0ff */
[----:B------:R-:W-:Y:S02]  /*5010*/  @P0 R2UR UR6, R2 ;  /* 0x00000000020602ca */ /* 0x000fe400000e0000 */
[----:B------:R-:W-:Y:S02]  /*5020*/  PRMT R0, RZ, 0x654, R0 ;  /* 0x00000654ff007816 */ /* 0x000fe40000000000 */
[----:B------:R-:W-:Y:S02]  /*5030*/  @P0 R2UR UR5, R4 ;  /* 0x00000000040502ca */ /* 0x000fe400000e0000 */
[----:B------:R2:W-:Y:S03]  /*5040*/  SYNCS.ARRIVE.TRANS64.RED.A1T0 RZ, [R0+URZ], RZ ;  /* 0x000000ff00ff79a7 */ /* 0x0005e600081004ff */
[----:B------:R-:W-:Y:S04]  /*5050*/  @UP2 UMOV UR27, UR4 ;  /* 0x00000004001b2c82 */ /* 0x000fe80008000000 */
[----:B------:R-:W-:Y:S04]  /*5060*/  @UP2 UMOV UR14, UR6 ;  /* 0x00000006000e2c82 */ /* 0x000fe80008000000 */
[----:B------:R-:W-:Y:S01]  /*5070*/  @UP2 UMOV UR13, UR5 ;  /* 0x00000005000d2c82 */ /* 0x000fe20008000000 */
[----:B------:R-:W-:Y:S05]  /*5080*/  BRA.U !UP0, `(.L_x_99) ;  /* 0x0000000108c07547 */ /* 0x000fea000b800000 */
[----:B------:R-:W-:Y:S02]  /*5090*/  UIMAD.WIDE.U32 UR8, UR13, UR35, URZ ;  /* 0x000000230d0872a5 */ /* 0x000fe4000f8e00ff */
[----:B------:R-:W-:Y:S02]  /*50a0*/  UP2UR UR12, UPR, URZ, 0x4 ;  /* 0x00000004ff0c7883 */ /* 0x000fe40008000000 */
[----:B------:R-:W-:Y:S02]  /*50b0*/  UISETP.NE.AND UP2, UPT, UR34, 0x1, UPT ;  /* 0x000000012200788c */ /* 0x000fe4000bf45270 */
[----:B------:R-:W-:Y:S02]  /*50c0*/  UIMAD.WIDE.U32 UR10, UR14, UR32, URZ ;  /* 0x000000200e0a72a5 */ /* 0x000fe4000f8e00ff */
[----:B------:R-:W-:Y:S02]  /*50d0*/  USEL UR4, UR31, UR38, !UP2 ;  /* 0x000000261f047287 */ /* 0x000fe4000d000000 */
[----:B------:R-:W-:Y:S02]  /*50e0*/  UISETP.NE.AND UP0, UPT, UR15, 0x1, UPT ;  /* 0x000000010f00788c */ /* 0x000fe4000bf05270 */
[----:B------:R-:W-:Y:S02]  /*50f0*/  UP2UR UR22, UPR, URZ, 0x2 ;  /* 0x00000002ff167883 */ /* 0x000fe40008000000 */
[----:B------:R-:W-:Y:S02]  /*5100*/  UISETP.NE.AND UP1, UPT, UR42, 0x1, UPT ;  /* 0x000000012a00788c */ /* 0x000fe4000bf25270 */
[----:B-1----:R-:W-:Y:S02]  /*5110*/  UIMAD.WIDE.U32 UR18, UR4, UR16, URZ ;  /* 0x00000010041272a5 */ /* 0x002fe4000f8e00ff */
[----:B------:R-:W-:Y:S01]  /*5120*/  USEL UR7, UR37, UR39, !UP0 ;  /* 0x0000002725077287 */ /* 0x000fe2000c000000 */
[----:B------:R-:W-:Y:S02]  /*5130*/  UMOV UR5, UR9 ;  /* 0x0000000900057c82 */ /* 0x000fe40008000000 */
[----:B------:R-:W-:Y:S02]  /*5140*/  USHF.R.U32.HI UR6, URZ, UR41, UR5 ;  /* 0x00000029ff067299 */ /* 0x000fe40008011605 */
[----:B------:R-:W-:Y:S02]  /*5150*/  UIMAD.WIDE.U32 UR20, UR7, UR16, URZ ;  /* 0x00000010071472a5 */ /* 0x000fe4000f8e00ff */
[----:B------:R-:W-:Y:S02]  /*5160*/  USEL UR6, UR13, UR6, !UP2 ;  /* 0x000000060d067287 */ /* 0x000fe4000d000000 */
[----:B------:R-:W-:Y:S01]  /*5170*/  UISETP.NE.AND UP2, UPT, UR12, URZ, UPT ;  /* 0x000000ff0c00728c */ /* 0x000fe2000bf45270 */
[----:B------:R-:W-:Y:S01]  /*5180*/  UMOV UR5, UR11 ;  /* 0x0000000b00057c82 */ /* 0x000fe20008000000 */
[----:B------:R-:W-:Y:S02]  /*5190*/  UIMAD.WIDE.U32 UR10, UR6, UR16, URZ ;  /* 0x00000010060a72a5 */ /* 0x000fe4000f8e00ff */
[----:B------:R-:W-:Y:S03]  /*51a0*/  USHF.R.U32.HI UR8, URZ, UR33, UR5 ;  /* 0x00000021ff087299 */ /* 0x000fe60008011605 */
[----:B------:R-:W-:Y:S02]  /*51b0*/  UMOV UR5, UR19 ;  /* 0x0000001300057c82 */ /* 0x000fe40008000000 */
[----:B------:R-:W-:Y:S03]  /*51c0*/  @UP1 USHF.R.U32.HI UR4, URZ, UR17, UR5 ;  /* 0x00000011ff041299 */ /* 0x000fe60008011605 */
[----:B------:R-:W-:Y:S01]  /*51d0*/  UMOV UR5, UR21 ;  /* 0x0000001500057c82 */ /* 0x000fe20008000000 */
[----:B------:R-:W-:Y:S02]  /*51e0*/  UIMAD UR4, UR42, UR4, URZ ;  /* 0x000000042a0472a4 */ /* 0x000fe4000f8e02ff */
[----:B------:R-:W-:Y:S02]  /*51f0*/  @UP1 USHF.R.U32.HI UR7, URZ, UR17, UR5 ;  /* 0x00000011ff071299 */ /* 0x000fe40008011605 */
[----:B------:R-:W-:Y:S02]  /*5200*/  USEL UR5, UR14, UR8, !UP0 ;  /* 0x000000080e057287 */ /* 0x000fe4000c000000 */
[----:B------:R-:W-:Y:S02]  /*5210*/  UIMAD UR8, UR42, UR7, URZ ;  /* 0x000000072a0872a4 */ /* 0x000fe4000f8e02ff */
[----:B------:R-:W-:Y:S03]  /*5220*/  UISETP.GE.AND UP0, UPT, UR6, UR4, UPT ;  /* 0x000000040600728c */ /* 0x000fe6000bf06270 */
[----:B------:R-:W-:Y:S01]  /*5230*/  UMOV UR4, UR11 ;  /* 0x0000000b00047c82 */ /* 0x000fe20008000000 */
[----:B------:R-:W-:Y:S02]  /*5240*/  UISETP.GE.OR UP0, UPT, UR5, UR8, UP0 ;  /* 0x000000080500728c */ /* 0x000fe40008706670 */
[----:B------:R-:W-:Y:S02]  /*5250*/  USHF.R.U32.HI UR4, URZ, UR17, UR4 ;  /* 0x00000011ff047299 */ /* 0x000fe40008011604 */
[----:B------:R-:W-:Y:S02]  /*5260*/  UIMAD.WIDE.U32 UR8, UR5, UR16, URZ ;  /* 0x00000010050872a5 */ /* 0x000fe4000f8e00ff */
[----:B------:R-:W-:Y:S04]  /*5270*/  USEL UR10, UR6, UR4, !UP1 ;  /* 0x00000004060a7287 */ /* 0x000fe8000c800000 */
[----:B------:R-:W-:Y:S01]  /*5280*/  UIADD3 UR11, UPT, UPT, -UR10, URZ, URZ ;  /* 0x000000ff0a0b7290 */ /* 0x000fe2000fffe1ff */
[----:B------:R-:W-:Y:S02]  /*5290*/  @!UP0 UMOV UR4, UR9 ;  /* 0x0000000900048c82 */ /* 0x000fe40008000000 */
[----:B------:R-:W-:Y:S02]  /*52a0*/  @!UP0 USHF.R.U32.HI UR4, URZ, UR17, UR4 ;  /* 0x00000011ff048299 */ /* 0x000fe40008011604 */
[----:B------:R-:W-:Y:S02]  /*52b0*/  UIMAD UR8, UR42, UR11, UR6 ;  /* 0x0000000b2a0872a4 */ /* 0x000fe4000f8e0206 */
[----:B------:R-:W-:Y:S02]  /*52c0*/  @!UP0 USEL UR4, UR5, UR4, !UP1 ;  /* 0x0000000405048287 */ /* 0x000fe4000c800000 */
[----:B------:R-:W-:Y:S02]  /*52d0*/  UISETP.NE.AND UP1, UPT, UR22, URZ, UPT ;  /* 0x000000ff1600728c */ /* 0x000fe4000bf25270 */
[----:B------:R-:W-:Y:S02]  /*52e0*/  @!UP0 UIMAD UR8, UR7, UR8, UR4 ;  /* 0x00000008070882a4 */ /* 0x000fe4000f8e0204 */
[----:B------:R-:W-:Y:S02]  /*52f0*/  @!UP0 UIADD3 UR9, UPT, UPT, UR10, -UR4, URZ ;  /* 0x800000040a098290 */ /* 0x000fe4000fffe0ff */
[----:B------:R-:W-:Y:S02]  /*5300*/  UIADD3 UR4, UPT, UPT, -UR5, URZ, URZ ;  /* 0x000000ff05047290 */ /* 0x000fe4000fffe1ff */
[----:B------:R-:W-:Y:S02]  /*5310*/  UIADD3 UR7, UPT, UPT, -UR6, URZ, URZ ;  /* 0x000000ff06077290 */ /* 0x000fe4000fffe1ff */
[----:B------:R-:W-:Y:S02]  /*5320*/  @!UP0 UIMAD UR6, UR9, UR42, UR5 ;  /* 0x0000002a090682a4 */ /* 0x000fe4000f8e0205 */
[----:B------:R-:W-:Y:S02]  /*5330*/  UIMAD UR14, UR15, UR4, UR14 ;  /* 0x000000040f0e72a4 */ /* 0x000fe4000f8e020e */
[----:B------:R-:W-:Y:S01]  /*5340*/  UIMAD UR13, UR34, UR7, UR13 ;  /* 0x00000007220d72a4 */ /* 0x000fe2000f8e020d */
[----:B------:R-:W-:Y:S02]  /*5350*/  @!UP0 UMOV UR5, UR8 ;  /* 0x0000000800058c82 */ /* 0x000fe40008000000 */
[----:B------:R-:W-:Y:S02]  /*5360*/  UIMAD UR14, UR5, UR15, UR14 ;  /* 0x0000000f050e72a4 */ /* 0x000fe4000f8e020e */
[----:B------:R-:W-:Y:S11]  /*5370*/  UIMAD UR13, UR6, UR34, UR13 ;  /* 0x00000022060d72a4 */ /* 0x000ff6000f8e020d */
[----:B------:R-:W-:Y:S01]  /*5380*/  @!UPT UIADD3 URZ, UPT, UPT, URZ, URZ, URZ ;  /* 0x000000fffffff290 */ /* 0x000fe2000fffe0ff */
.L_x_99:
[----:B------:R-:W3:Y:S01]  /*5390*/  @!UP3 LDCU.128 UR20, c[0x0][0xb10] ;  /* 0x00016200ff14b7ac */ /* 0x000ee20008000c00 */
[----:B------:R-:W-:Y:S04]  /*53a0*/  ISETP.NE.U32.AND P0, PT, RZ, UR28, PT ;  /* 0x0000001cff007c0c */ /* 0x000fe8000bf05070 */
[----:B------:R-:W-:Y:S01]  /*53b0*/  ISETP.NE.AND.EX P0, PT, RZ, UR29, PT, P0 ;  /* 0x0000001dff007c0c */ /* 0x000fe2000bf05300 */
[----:B------:R-:W4:Y:S01]  /*53c0*/  @!UP3 LDCU UR5, c[0x0][0xb0c] ;  /* 0x00016180ff05b7ac */ /* 0x000f220008000800 */
[----:B------:R-:W-:Y:S02]  /*53d0*/  USHF.L.U32 UR11, UR26, 0x6, URZ ;  /* 0x000000061a0b7899 */ /* 0x000fe400080006ff */
[----:B------:R-:W-:Y:S02]  /*53e0*/  USHF.L.U32 UR10, UR30, 0x6, URZ ;  /* 0x000000061e0a7899 */ /* 0x000fe400080006ff */
[----:B---3--:R-:W-:Y:S07]  /*53f0*/  UIMAD.WIDE.U32 UR6, UR14, UR20, URZ ;  /* 0x000000140e0672a5 */ /* 0x008fee000f8e00ff */
[----:B------:R-:W-:Y:S01]  /*5400*/  @!UP3 UMOV UR4, UR7 ;  /* 0x000000070004bc82 */ /* 0x000fe20008000000 */
[----:B----4-:R-:W-:Y:S02]  /*5410*/  @!UP3 UISETP.NE.AND UP0, UPT, UR5, 0x1, UPT ;  /* 0x000000010500b88c */ /* 0x010fe4000bf05270 */
[----:B------:R-:W-:Y:S02]  /*5420*/  @!UP3 USHF.R.U32.HI UR4, URZ, UR21, UR4 ;  /* 0x00000015ff04b299 */ /* 0x000fe40008011604 */
[----:B------:R-:W-:Y:S02]  /*5430*/  UIMAD.WIDE.U32 UR6, UR13, UR23, URZ ;  /* 0x000000170d0672a5 */ /* 0x000fe4000f8e00ff */
[----:B------:R-:W-:Y:S02]  /*5440*/  @!UP3 USEL UR8, UR14, UR4, !UP0 ;  /* 0x000000040e08b287 */ /* 0x000fe4000c000000 */
[----:B------:R-:W-:Y:S03]  /*5450*/  @!UP3 UISETP.NE.AND UP0, UPT, UR22, 0x1, UPT ;  /* 0x000000011600b88c */ /* 0x000fe6000bf05270 */
[----:B------:R-:W-:Y:S02]  /*5460*/  @!UP3 UMOV UR6, UR7 ;  /* 0x000000070006bc82 */ /* 0x000fe40008000000 */
[----:B------:R-:W3:Y:S02]  /*5470*/  @!UP3 LDCU UR4, c[0x0][0xb20] ;  /* 0x00016400ff04b7ac */ /* 0x000ee40008000800 */
[----:B---3--:R-:W-:Y:S04]  /*5480*/  @!UP3 USHF.R.U32.HI UR6, URZ, UR4, UR6 ;  /* 0x00000004ff06b299 */ /* 0x008fe80008011606 */
[----:B------:R-:W-:Y:S04]  /*5490*/  @!UP3 USEL UR6, UR13, UR6, !UP0 ;  /* 0x000000060d06b287 */ /* 0x000fe8000c000000 */
[----:B------:R-:W-:Y:S02]  /*54a0*/  @!UP3 UIADD3 UR4, UPT, UPT, -UR8, UR6, URZ ;  /* 0x000000060804b290 */ /* 0x000fe4000fffe1ff */
[----:B------:R-:W-:Y:S02]  /*54b0*/  @!UP3 UIADD3 UR6, UPT, UPT, UR8, -UR6, URZ ;  /* 0x800000060806b290 */ /* 0x000fe4000fffe0ff */
[----:B------:R-:W-:Y:S02]  /*54c0*/  @!UP3 UIMAD UR14, UR4, UR5, UR14 ;  /* 0x00000005040eb2a4 */ /* 0x000fe4000f8e020e */
[----:B------:R-:W-:Y:S01]  /*54d0*/  @!UP3 UIMAD UR13, UR6, UR22, UR13 ;  /* 0x00000016060db2a4 */ /* 0x000fe2000f8e020d */
[----:B------:R-:W-:Y:S11]  /*54e0*/  BRA.U UP4, `(.L_x_100) ;  /* 0x0000000104107547 */ /* 0x000ff6000b800000 */
[----:B------:R-:W-:Y:S04]  /*54f0*/  MOV R2, UR40 ;  /* 0x0000002800027c02 */ /* 0x000fe80008000f00 */
[----:B------:R-:W-:Y:S04]  /*5500*/  SHF.L.U32 R2, R2, 0x1f, RZ ;  /* 0x0000001f02027819 */ /* 0x000fe800000006ff */
[----:B------:R-:W3:Y:S02]  /*5510*/  SYNCS.PHASECHK.TRANS64.TRYWAIT P1, [UR24+0x1d8], R2 ;  /* 0x0001d802ff0075a7 */ /* 0x000ee40008021118 */
[----:B---3--:R-:W-:Y:S05]  /*5520*/  @!P1 BRA `(.L_x_101) ;  /* 0x0000003c00809947 */ /* 0x008fea0003800000 */
.L_x_100:
[----:B------:R-:W-:Y:S05]  /*5530*/  BRA.U !UP6, `(.L_x_102) ;  /* 0x000000010e387547 */ /* 0x000fea000b800000 */
[----:B------:R-:W-:Y:S01]  /*5540*/  UPLOP3.LUT UP1, UPT, UPT, UPT, UP5, 0x80, 0x8 ;  /* 0x000000000008789c */ /* 0x000fe20003f2f050 */
[----:B--2---:R-:W-:Y:S01]  /*5550*/  HFMA2 R0, -RZ, RZ, 0, 5.9604644775390625e-08 ;  /* 0x00000001ff007431 */ /* 0x004fe200000001ff */
[----:B------:R-:W2:Y:S01]  /*5560*/  LDCU.64 UR8, c[0x0][0x358] ;  /* 0x00006b00ff0877ac */ /* 0x000ea20008000a00 */
[----:B------:R-:W-:Y:S03]  /*5570*/  IMAD.MOV.U32 R45, RZ, RZ, 0x1 ;  /* 0x00000001ff2d7424 */ /* 0x000fe600078e00ff */
[----:B------:R-:W-:Y:S05]  /*5580*/  PLOP3.LUT P1, PT, PT, PT, UP1, 0x80, 0x8 ;  /* 0x000000000008781c */ /* 0x000fea0003f2f018 */
[----:B------:R-:W3:Y:S01]  /*5590*/  @UP1 LDCU.64 UR4, c[0x0][0x888] ;  /* 0x00011100ff0417ac */ /* 0x000ee20008000a00 */
[----:B------:R-:W-:Y:S07]  /*55a0*/  @UP1 UIMAD UR6, UR36, UR28, URZ ;  /* 0x0000001c240612a4 */ /* 0x000fee000f8e02ff */
[----:B------:R-:W-:Y:S01]  /*55b0*/  @!P1 PRMT R45, R0, 0x7610, R45 ;  /* 0x00007610002d9816 */ /* 0x000fe2000000002d */
[----:B---3--:R-:W-:Y:S06]  /*55c0*/  @UP1 UIMAD.WIDE UR4, UR6, 0x4, UR4 ;  /* 0x00000004060418a5 */ /* 0x008fec000f8e0204 */
[----:B-----5:R-:W-:Y:S01]  /*55d0*/  IMAD.U32 R26, RZ, RZ, UR4 ;  /* 0x00000004ff1a7e24 */ /* 0x020fe2000f8e00ff */
[----:B------:R-:W-:Y:S04]  /*55e0*/  MOV R27, UR5 ;  /* 0x00000005001b7c02 */ /* 0x000fe80008000f00 */
[----:B------:R-:W3:Y:S01]  /*55f0*/  @!UP1 LDCU UR4, c[0x0][0x880] ;  /* 0x00011000ff0497ac */ /* 0x000ee20008000800 */
[----:B--2---:R4:W5:Y:S02]  /*5600*/  @P1 LDG.E R26, desc[UR8][R26.64] ;  /* 0x000000081a1a1981 */ /* 0x004964000c1e1900 */
[----:B---34-:R-:W-:Y:S07]  /*5610*/  @!P1 IMAD.U32 R26, RZ, RZ, UR4 ;  /* 0x00000004ff1a9e24 */ /* 0x018fee000f8e00ff */
.L_x_102:
[----:B-----5:R-:W-:Y:S01]  /*5620*/  @!P0 FSETP.EQ.AND P2, PT, R26, RZ, PT ;  /* 0x000000ff1a00820b */ /* 0x020fe20003f42000 */
[----:B------:R-:W-:Y:S01]  /*5630*/  @!UPT UIADD3 URZ, UPT, UPT, URZ, URZ, URZ ;  /* 0x000000fffffff290 */ /* 0x000fe2000fffe0ff */
[----:B------:R-:W-:Y:S11]  /*5640*/  @!P0 BRA `(.L_x_103) ;  /* 0x0000000000148947 */ /* 0x000ff60003800000 */
[----:B------:R-:W-:Y:S02]  /*5650*/  LOP3.LUT P0, RZ, R45, 0xff, RZ, 0xc0, !PT ;  /* 0x000000ff2dff7812 */ /* 0x000fe4000780c0ff */
[----:B------:R-:W-:Y:S04]  /*5660*/  PLOP3.LUT P2, PT, PT, PT, UP1, 0x80, 0x8 ;  /* 0x000000000008781c */ /* 0x000fe80003f4f018 */
[----:B------:R-:W-:Y:S07]  /*5670*/  PLOP3.LUT P2, PT, P2, PT, PT, 0x8, 0x80 ;  /* 0x000000000080781c */ /* 0x000fee000174e170 */
[----:B------:R-:W-:Y:S11]  /*5680*/  @P0 FSETP.EQ.AND P2, PT, R26, RZ, PT ;  /* 0x000000ff1a00020b */ /* 0x000ff60003f42000 */
[----:B------:R-:W-:Y:S02]  /*5690*/  @!UPT UIADD3 URZ, UPT, UPT, URZ, URZ, URZ ;  /* 0x000000fffffff290 */ /* 0x000fe4000fffe0ff */
.L_x_103:
[----:B------:R-:W-:Y:S01]  /*56a0*/  ULEA UR4, UR25, UR24, 0x3 ;  /* 0x0000001819047291 */ /* 0x000fe2000f8e18ff */
[----:B--2---:R-:W-:Y:S02]  /*56b0*/  SHF.L.U32 R2, R11, 0x1f, RZ ;  /* 0x0000001f0b027819 */ /* 0x004fe400000006ff */
[----:B------:R-:W-:Y:S04]  /*56c0*/  ELECT P1, URZ, PT ;  /* 0x0000000000ff782f */ /* 0x000fe80003820000 */
[----:B------:R-:W-:Y:S02]  /*56d0*/  PLOP3.LUT P1, PT, P2, P1, PT, 0xf2, 0x2f ;  /* 0x00000000002f781c */ /* 0x000fe40001723e72 */
[----:B------:R-:W2:Y:S02]  /*56e0*/  SYNCS.PHASECHK.TRANS64.TRYWAIT P0, [UR4+0x1b8], R2 ;  /* 0x0001b802ff0075a7 */ /* 0x000ea40008001104 */
[----:B--2---:R-:W-:Y:S09]  /*56f0*/  @!P0 BRA `(.L_x_104) ;  /* 0x0000003c00248947 */ /* 0x004ff20003800000 */
.L_x_219:
[----:B------:R-:W-:Y:S01]  /*5700*/  VOTEU.ALL UP0, P1 ;  /* 0x0000000000ff7886 */ /* 0x000fe20000800000 */
[----:B--2---:R-:W-:Y:S01]  /*5710*/  @!P1 IADD3 R2, P0, PT, R12, 0x580, RZ ;  /* 0x000005800c029810 */ /* 0x004fe20007f1e0ff */
[----:B------:R-:W-:Y:S01]  /*5720*/  UIADD3 UR9, UPT, UPT, UR4, 0x1a0, URZ ;  /* 0x000001a004097890 */ /* 0x000fe2000fffe0ff */
[----:B------:R-:W-:Y:S01]  /*5730*/  VIADD R10, R10, 0x1 ;  /* 0x000000010a0a7836 */ /* 0x000fe20000000000 */
[----:B------:R-:W-:Y:S01]  /*5740*/  UMOV UR22, 0x0 ;  /* 0x0000000000167882 */ /* 0x000fe20000000000 */
[----:B------:R-:W-:Y:S01]  /*5750*/  @!UP0 ULEA UR5, UR25, UR24, 0xc ;  /* 0x0000001819058291 */ /* 0x000fe2000f8e60ff */
[----:B------:R-:W-:Y:S01]  /*5760*/  @!P1 IMAD.X R0, RZ, RZ, R13, P0 ;  /* 0x000000ffff009224 */ /* 0x000fe200000e060d */
[----:B------:R-:W-:Y:S01]  /*5770*/  @!P1 R2UR UR7, R2 ;  /* 0x00000000020792ca */ /* 0x000fe200000e0000 */
[----:B------:R-:W-:Y:S01]  /*5780*/  @!P1 IMAD.MOV.U32 R2, RZ, RZ, 0x1000 ;  /* 0x00001000ff029424 */ /* 0x000fe200078e00ff */
[----:B------:R-:W-:Y:S02]  /*5790*/  @!UP0 UIADD3 UR8, UPT, UPT, UR5, 0x400, URZ ;  /* 0x0000040005088890 */ /* 0x000fe4000fffe0ff */
[----:B------:R-:W-:Y:S01]  /*57a0*/  UIADD3 UR5, UPT, UPT, UR25, 0x1, URZ ;  /* 0x0000000119057890 */ /* 0x000fe2000fffe0ff */
[----:B------:R-:W-:Y:S01]  /*57b0*/  UMOV UR23, 0x10000000 ;  /* 0x1000000000177882 */ /* 0x000fe20000000000 */
[----:B------:R-:W-:Y:S02]  /*57c0*/  UMOV UR12, UR36 ;  /* 0x00000024000c7c82 */ /* 0x000fe40008000000 */
[----:B------:R-:W-:Y:S04]  /*57d0*/  UISETP.NE.AND UP0, UPT, UR5, 0x3, UPT ;  /* 0x000000030500788c */ /* 0x000fe8000bf05270 */
[----:B------:R-:W-:Y:S01]  /*57e0*/  USEL UR6, UR5, URZ, UP0 ;  /* 0x000000ff05067287 */ /* 0x000fe20008000000 */
[----:B------:R-:W-:Y:S01]  /*57f0*/  @!P1 R2UR UR5, R0 ;  /* 0x00000000000592ca */ /* 0x000fe200000e0000 */
[----:B------:R-:W-:Y:S01]  /*5800*/  IMAD.U32 R4, RZ, RZ, UR7 ;  /* 0x00000007ff047e24 */ /* 0x000fe2000f8e00ff */
[----:B------:R-:W-:Y:S02]  /*5810*/  USEL UR20, URZ, 0x1, UP0 ;  /* 0x00000001ff147887 */ /* 0x000fe40008000000 */
[----:B------:R-:W-:Y:S01]  /*5820*/  VOTEU.ALL UP0, P1 ;  /* 0x0000000000ff7886 */ /* 0x000fe20000800000 */
[----:B------:R-:W-:Y:S01]  /*5830*/  UPRMT UR7, UR54, 0x654, UR9 ;  /* 0x0000065436077896 */ /* 0x000fe20008000009 */
[----:B------:R-:W-:Y:S02]  /*5840*/  @!P1 R2UR UR18, R4 ;  /* 0x00000000041292ca */ /* 0x000fe400000e0000 */
[----:B------:R-:W-:Y:S04]  /*5850*/  LOP3.LUT R11, R11, UR20, RZ, 0x3c, !PT ;  /* 0x000000140b0b7c12 */ /* 0x000fe8000f8e3cff */
[----:B------:R-:W-:Y:S01]  /*5860*/  SHF.L.U32 R0, R11, 0x1f, RZ ;  /* 0x0000001f0b007819 */ /* 0x000fe200000006ff */
[----:B------:R-:W-:Y:S01]  /*5870*/  IMAD.U32 R5, RZ, RZ, UR5 ;  /* 0x00000005ff057e24 */ /* 0x000fe2000f8e00ff */
[----:B------:R-:W-:Y:S04]  /*5880*/  ULEA UR5, UR6, UR24, 0x3 ;  /* 0x0000001806057291 */ /* 0x000fe8000f8e18ff */
[----:B------:R-:W-:Y:S11]  /*5890*/  @!P1 R2UR UR19, R5 ;  /* 0x00000000051392ca */ /* 0x000ff600000e0000 */
[----:B------:R-:W-:Y:S02]  /*58a0*/  @!UPT UIADD3 URZ, UPT, UPT, URZ, URZ, URZ ;  /* 0x000000fffffff290 */ /* 0x000fe4000fffe0ff */
[----:B------:R2:W-:Y:S01]  /*58b0*/  @!UP0 UTMALDG.3D [UR8], [UR18], desc[UR22] ;  /* 0x00001608120085b4 */ /* 0x0005e20008011000 */
[----:B------:R2:W-:Y:S01]  /*58c0*/  @!P1 SYNCS.ARRIVE.TRANS64.RED.A0TR RZ, [UR4+0x1a0], R2 ;  /* 0x0001a002ffff99a7 */ /* 0x0005e20008300404 */
[----:B------:R-:W-:Y:S01]  /*58d0*/  SYNCS.ARRIVE.TRANS64.RED.A1T0 RZ, [UR7], RZ ;  /* 0x000000ffffff79a7 */ /* 0x000fe20008100407 */
[----:B------:R-:W3:Y:S02]  /*58e0*/  SYNCS.PHASECHK.TRANS64.TRYWAIT P0, [UR5+0x1b8], R0 ;  /* 0x0001b800ff0075a7 */ /* 0x000ee40008001105 */
[----:B--23--:R-:W-:Y:S05]  /*58f0*/  @!P0 BRA `(.L_x_105) ;  /* 0x0000003800bc8947 */ /* 0x00cfea0003800000 */
.L_x_221:
[----:B------:R-:W-:Y:S01]  /*5900*/  UIADD3 UR9, UPT, UPT, UR5, 0x1a0, URZ ;  /* 0x000001a005097890 */ /* 0x000fe2000fffe0ff */
[----:B--2---:R-:W-:Y:S01]  /*5910*/  @!P1 IADD3 R2, P0, PT, R12, 0x580, RZ ;  /* 0x000005800c029810 */ /* 0x004fe20007f1e0ff */
[----:B------:R-:W-:Y:S01]  /*5920*/  UPLOP3.LUT UP4, UPT, UPT, UPT, UPT, 0x80, 0x8 ;  /* 0x000000000008789c */ /* 0x000fe20003f8f070 */
[----:B------:R-:W-:Y:S01]  /*5930*/  R2UR UR22, R47 ;  /* 0x000000002f1672ca */ /* 0x000fe200000e0000 */
[----:B------:R-:W-:Y:S01]  /*5940*/  UMOV UR20, 0x0 ;  /* 0x0000000000147882 */ /* 0x000fe20000000000 */
[----:B------:R-:W-:Y:S01]  /*5950*/  UMOV UR21, 0x10000000 ;  /* 0x1000000000157882 */ /* 0x000fe20000000000 */
[----:B------:R-:W-:Y:S01]  /*5960*/  UMOV UR12, UR36 ;  /* 0x00000024000c7c82 */ /* 0x000fe20008000000 */
[----:B------:R-:W-:Y:S01]  /*5970*/  VOTEU.ALL UP0, P1 ;  /* 0x0000000000ff7886 */ /* 0x000fe20000800000 */
[----:B------:R-:W-:Y:S01]  /*5980*/  @!P1 IMAD.X R0, RZ, RZ, R13, P0 ;  /* 0x000000ffff009224 */ /* 0x000fe200000e060d */
[----:B------:R-:W-:Y:S01]  /*5990*/  R2UR UR19, R48 ;  /* 0x00000000301372ca */ /* 0x000fe200000e0000 */
[----:B------:R-:W-:Y:S01]  /*59a0*/  UMOV UR36, UR27 ;  /* 0x0000001b00247c82 */ /* 0x000fe20008000000 */
[C---:B------:R-:W-:Y:S01]  /*59b0*/  ISETP.NE.AND P0, PT, R10.reuse, 0x2, PT ;  /* 0x000000020a00780c */ /* 0x040fe20003f05270 */
[----:B------:R-:W-:Y:S02]  /*59c0*/  @!UP0 ULEA UR4, UR6, UR24, 0xc ;  /* 0x0000001806048291 */ /* 0x000fe4000f8e60ff */
[----:B------:R-:W-:Y:S01]  /*59d0*/  @!UP0 UIADD3 UR10, UPT, UPT, UR10, 0x20, URZ ;  /* 0x000000200a0a8890 */ /* 0x000fe2000fffe0ff */
[----:B------:R-:W-:Y:S01]  /*59e0*/  SEL R10, R10, RZ, P0 ;  /* 0x000000ff0a0a7207 */ /* 0x000fe20000000000 */
[----:B------:R-:W-:Y:S02]  /*59f0*/  @!UP0 UIADD3 UR8, UPT, UPT, UR4, 0x400, URZ ;  /* 0x0000040004088890 */ /* 0x000fe4000fffe0ff */
[----:B------:R-:W-:Y:S01]  /*5a00*/  UIADD3 UR4, UPT, UPT, UR6, 0x1, URZ ;  /* 0x0000000106047890 */ /* 0x000fe2000fffe0ff */
[----:B------:R-:W-:Y:S01]  /*5a10*/  @!P1 R2UR UR6, R2 ;  /* 0x00000000020692ca */ /* 0x000fe200000e0000 */
[----:B------:R-:W-:Y:S02]  /*5a20*/  UIADD3 UR30, UPT, UPT, UR13, UR22, URZ ;  /* 0x000000160d1e7290 */ /* 0x000fe4000fffe0ff */
[----:B------:R-:W-:Y:S02]  /*5a30*/  UISETP.NE.AND UP0, UPT, UR4, 0x3, UPT ;  /* 0x000000030400788c */ /* 0x000fe4000bf05270 */
[----:B------:R-:W-:Y:S02]  /*5a40*/  UIADD3 UR26, UPT, UPT, UR14, UR19, URZ ;  /* 0x000000130e1a7290 */ /* 0x000fe4000fffe0ff */
[----:B------:R-:W-:Y:S01]  /*5a50*/  USEL UR25, UR4, URZ, UP0 ;  /* 0x000000ff04197287 */ /* 0x000fe20008000000 */
[----:B------:R-:W-:Y:S01]  /*5a60*/  @!P1 R2UR UR4, R0 ;  /* 0x00000000000492ca */ /* 0x000fe200000e0000 */
[----:B------:R-:W-:Y:S01]  /*5a70*/  USEL UR18, URZ, 0x1, UP0 ;  /* 0x00000001ff127887 */ /* 0x000fe20008000000 */
[----:B------:R-:W-:Y:S01]  /*5a80*/  SEL R0, RZ, 0x1, P0 ;  /* 0x00000001ff007807 */ /* 0x000fe20000000000 */
[----:B------:R-:W-:Y:S02]  /*5a90*/  VOTEU.ALL UP0, P1 ;  /* 0x0000000000ff7886 */ /* 0x000fe40000800000 */
[----:B------:R-:W-:Y:S01]  /*5aa0*/  IMAD.U32 R4, RZ, RZ, UR6 ;  /* 0x00000006ff047e24 */ /* 0x000fe2000f8e00ff */
[----:B------:R-:W-:Y:S02]  /*5ab0*/  LOP3.LUT R9, R9, R0, RZ, 0x3c, !PT ;  /* 0x0000000009097212 */ /* 0x000fe400078e3cff */
[----:B------:R-:W-:Y:S02]  /*5ac0*/  LOP3.LUT R11, R11, UR18, RZ, 0x3c, !PT ;  /* 0x000000120b0b7c12 */ /* 0x000fe4000f8e3cff */
[----:B------:R-:W-:Y:S03]  /*5ad0*/  @!P1 R2UR UR6, R4 ;  /* 0x00000000040692ca */ /* 0x000fe600000e0000 */
[----:B------:R-:W-:Y:S01]  /*5ae0*/  IMAD.U32 R5, RZ, RZ, UR4 ;  /* 0x00000004ff057e24 */ /* 0x000fe2000f8e00ff */
[----:B------:R-:W-:Y:S04]  /*5af0*/  UPRMT UR4, UR54, 0x654, UR9 ;  /* 0x0000065436047896 */ /* 0x000fe80008000009 */
[----:B------:R-:W-:Y:S11]  /*5b00*/  @!P1 R2UR UR7, R5 ;  /* 0x00000000050792ca */ /* 0x000ff600000e0000 */
[----:B------:R-:W-:Y:S02]  /*5b10*/  @!UPT UIADD3 URZ, UPT, UPT, URZ, URZ, URZ ;  /* 0x000000fffffff290 */ /* 0x000fe4000fffe0ff */
[----:B------:R2:W-:Y:S01]  /*5b20*/  @!UP0 UTMALDG.3D [UR8], [UR6], desc[UR20] ;  /* 0x00001408060085b4 */ /* 0x0005e20008011000 */
[----:B------:R2:W-:Y:S01]  /*5b30*/  @!P1 SYNCS.ARRIVE.TRANS64.RED.A0TR RZ, [UR5+0x1a0], R3 ;  /* 0x0001a003ffff99a7 */ /* 0x0005e20008300405 */
[----:B------:R-:W-:Y:S01]  /*5b40*/  SYNCS.ARRIVE.TRANS64.RED.A1T0 RZ, [UR4], RZ ;  /* 0x000000ffffff79a7 */ /* 0x000fe20008100404 */
[----:B------:R-:W-:Y:S05]  /*5b50*/  BRA.U UP2, `(.L_x_106) ;  /* 0xfffffff102d07547 */ /* 0x000fea000b83ffff */
[----:B------:R-:W-:Y:S01]  /*5b60*/  UIADD3 UR24, UPT, UPT, UR24, 0x1b8, URZ ;  /* 0x000001b818187890 */ /* 0x000fe2000fffe0ff */
[----:B------:R-:W-:-:S03]  /*5b70*/  SHF.L.U32 R2, R11, 0x1f, RZ ;  /* 0x0000001f0b027819 */ /* 0x000fc600000006ff */
[----:B------:R-:W-:-:S09]  /*5b80*/  ULEA UR4, UR25, UR24, 0x3 ;  /* 0x0000001819047291 */ /* 0x000fd2000f8e18ff */
[----:B------:R-:W3:Y:S02]  /*5b90*/  SYNCS.PHASECHK.TRANS64.TRYWAIT P0, [UR4], R2 ;  /* 0x00000002ff0075a7 */ /* 0x000ee40008001104 */
[----:B---3--:R-:W-:Y:S05]  /*5ba0*/  @!P0 BRA `(.L_x_107) ;  /* 0x0000003800288947 */ /* 0x008fea0003800000 */
.L_x_223:
[----:B------:R-:W-:-:S04]  /*5bb0*/  UIADD3 UR4, UPT, UPT, UR25, 0x1, URZ ;  /* 0x0000000119047890 */ /* 0x000fc8000fffe0ff */
[----:B------:R-:W-:-:S04]  /*5bc0*/  UISETP.NE.AND UP0, UPT, UR4, 0x3, UPT ;  /* 0x000000030400788c */ /* 0x000fc8000bf05270 */
[----:B--2---:R-:W-:Y:S02]  /*5bd0*/  USEL UR6, URZ, 0x1, UP0 ;  /* 0x00000001ff067887 */ /* 0x004fe40008000000 */
[----:B------:R-:W-:-:S04]  /*5be0*/  USEL UR4, UR4, URZ, UP0 ;  /* 0x000000ff04047287 */ /* 0x000fc80008000000 */
[----:B------:R-:W-:Y:S01]  /*5bf0*/  ULEA UR5, UR4, UR24, 0x3 ;  /* 0x0000001804057291 */ /* 0x000fe2000f8e18ff */
[----:B------:R-:W-:-:S04]  /*5c00*/  LOP3.LUT R11, R11, UR6, RZ, 0x3c, !PT ;  /* 0x000000060b0b7c12 */ /* 0x000fc8000f8e3cff */
[----:B---3--:R-:W-:-:S04]  /*5c10*/  SHF.L.U32 R2, R11, 0x1f, RZ ;  /* 0x0000001f0b027819 */ /* 0x008fc800000006ff */
[----:B------:R-:W2:Y:S02]  /*5c20*/  SYNCS.PHASECHK.TRANS64.TRYWAIT P0, [UR5], R2 ;  /* 0x00000002ff0075a7 */ /* 0x000ea40008001105 */
[----:B--2---:R-:W-:Y:S05]  /*5c30*/  @!P0 BRA `(.L_x_108) ;  /* 0x00000038001c8947 */ /* 0x004fea0003800000 */
.L_x_225:
[----:B------:R-:W-:-:S04]  /*5c40*/  UIADD3 UR4, UPT, UPT, UR4, 0x1, URZ ;  /* 0x0000000104047890 */ /* 0x000fc8000fffe0ff */
[----:B------:R-:W-:-:S04]  /*5c50*/  UISETP.NE.AND UP0, UPT, UR4, 0x3, UPT ;  /* 0x000000030400788c */ /* 0x000fc8000bf05270 */
[----:B------:R-:W-:Y:S02]  /*5c60*/  USEL UR5, URZ, 0x1, UP0 ;  /* 0x00000001ff057887 */ /* 0x000fe40008000000 */
[----:B------:R-:W-:-:S04]  /*5c70*/  USEL UR4, UR4, URZ, UP0 ;  /* 0x000000ff04047287 */ /* 0x000fc80008000000 */
[----:B------:R-:W-:Y:S01]  /*5c80*/  ULEA UR4, UR4, UR24, 0x3 ;  /* 0x0000001804047291 */ /* 0x000fe2000f8e18ff */
[----:B--2---:R-:W-:-:S04]  /*5c90*/  LOP3.LUT R2, R11, UR5, RZ, 0x3c, !PT ;  /* 0x000000050b027c12 */ /* 0x004fc8000f8e3cff */
[----:B------:R-:W-:Y:S01]  /*5ca0*/  SHF.L.U32 R2, R2, 0x1f, RZ ;  /* 0x0000001f02027819 */ /* 0x000fe200000006ff */
[----:B------:R-:W-:-:S07]  /*5cb0*/  IMAD.U32 R0, RZ, RZ, UR4 ;  /* 0x00000004ff007e24 */ /* 0x000fce000f8e00ff */
.L_x_109:
[----:B--2---:R2:W3:Y:S02]  /*5cc0*/  SYNCS.PHASECHK.TRANS64.TRYWAIT P0, [R0+URZ], R2 ;  /* 0x00000002000075a7 */ /* 0x0044e400080011ff */
[----:B---3--:R-:W-:Y:S05]  /*5cd0*/  @!P0 NANOSLEEP.SYNCS 0x989680 ;  /* 0x009896800000895d */ /* 0x008fea0003900000 */
[----:B------:R-:W3:Y:S02]  /*5ce0*/  @!P0 SYNCS.PHASECHK.TRANS64 P0, [R0+URZ], R2 ;  /* 0x00000002000085a7 */ /* 0x000ee400080010ff */
[----:B-1-3--:R-:W-:Y:S05]  /*5cf0*/  @P0 EXIT ;  /* 0x000000000000094d */ /* 0x00afea0003800000 */
[----:B------:R-:W-:Y:S05]  /*5d00*/  BRA `(.L_x_109) ;  /* 0xfffffffc00ec7947 */ /* 0x000fea000383ffff */
.L_x_97:
[----:B------:R-:W-:-:S06]  /*5d10*/  UISETP.GE.AND UP0, UPT, UR18, 0x4, UPT ;  /* 0x000000041200788c */ /* 0x000fcc000bf06270 */
[----:B------:R-:W-:-:S13]  /*5d20*/  PLOP3.LUT P0, PT, PT, PT, UP0, 0x80, 0x8 ;  /* 0x000000000008781c */ /* 0x000fda0003f0f008 */
[----:B-1----:R-:W-:Y:S05]  /*5d30*/  @!P0 EXIT ;  /* 0x000000000000894d */ /* 0x002fea0003800000 */
[----:B------:R-:W-:Y:S01]  /*5d40*/  BAR.SYNC.DEFER_BLOCKING 0x6, 0xa0 ;  /* 0x0182800000007b1d */ /* 0x000fe20000010000 */
[C---:B------:R-:W-:Y:S01]  /*5d50*/  IMAD.SHL.U32 R3, R55.reuse, 0x20, RZ ;  /* 0x0000002037037824 */ /* 0x040fe200078e00ff */
[----:B------:R-:W-:Y:S01]  /*5d60*/  SHF.R.U32.HI R4, RZ, 0x1, R55 ;  /* 0x00000001ff047819 */ /* 0x000fe20000011637 */
[C---:B------:R-:W-:Y:S01]  /*5d70*/  IMAD.SHL.U32 R2, R55.reuse, 0x10, RZ ;  /* 0x0000001037027824 */ /* 0x040fe200078e00ff */
[C---:B------:R-:W-:Y:S01]  /*5d80*/  LOP3.LUT P0, RZ, R55.reuse, 0x4, RZ, 0xc0, !PT ;  /* 0x0000000437ff7812 */ /* 0x040fe2000780c0ff */
[----:B------:R-:W-:Y:S01]  /*5d90*/  IMAD.U32 R23, R55, 0x10000, RZ ;  /* 0x0001000037177824 */ /* 0x000fe200078e00ff */
[----:B------:R-:W-:Y:S01]  /*5da0*/  UMOV UR44, 0x400 ;  /* 0x00000400002c7882 */ /* 0x000fe20000000000 */
[----:B------:R-:W1:Y:S01]  /*5db0*/  LDCU.64 UR4, c[0x0][0x890] ;  /* 0x00011200ff0477ac */ /* 0x000e620008000a00 */
[----:B------:R-:W2:Y:S01]  /*5dc0*/  LDC.64 R42, c[0x0][0x8b0] ;  /* 0x00022c00ff2a7b82 */ /* 0x000ea20000000a00 */
[----:B------:R-:W-:Y:S01]  /*5dd0*/  LOP3.LUT R5, R3, 0xc0, RZ, 0xc0, !PT ;  /* 0x000000c003057812 */ /* 0x000fe200078ec0ff */
[----:B------:R-:W-:Y:S01]  /*5de0*/  IMAD.SHL.U32 R44, R55, 0x4, RZ ;  /* 0x00000004372c7824 */ /* 0x000fe200078e00ff */
[----:B------:R-:W-:Y:S01]  /*5df0*/  ULEA UR44, UR54, UR44, 0x18 ;  /* 0x0000002c362c7291 */ /* 0x000fe2000f8ec0ff */
[----:B------:R-:W-:Y:S01]  /*5e00*/  LOP3.LUT R2, R2, 0x600, RZ, 0xc0, !PT ;  /* 0x0000060002027812 */ /* 0x000fe200078ec0ff */
[----:B------:R-:W-:Y:S01]  /*5e10*/  IMAD.MOV.U32 R54, RZ, RZ, 0x10 ;  /* 0x00000010ff367424 */ /* 0x000fe200078e00ff */
[----:B------:R-:W-:Y:S01]  /*5e20*/  LOP3.LUT R4, R5, 0x8, R4, 0xf8, !PT ;  /* 0x0000000805047812 */ /* 0x000fe200078ef804 */
[----:B------:R-:W-:Y:S01]  /*5e30*/  IMAD.MOV.U32 R22, RZ, RZ, RZ ;  /* 0x000000ffff167224 */ /* 0x000fe200078e00ff */
[----:B------:R-:W3:Y:S01]  /*5e40*/  LDC.64 R40, c[0x0][0x8a8] ;  /* 0x00022a00ff287b82 */ /* 0x000ee20000000a00 */
[----:B------:R-:W-:-:S02]  /*5e50*/  LOP3.LUT R2, R2, 0x20, R3, 0xf8, !PT ;  /* 0x0000002002027812 */ /* 0x000fc400078ef803 */
[----:B------:R-:W-:Y:S02]  /*5e60*/  CS2R R52, SRZ ;  /* 0x0000000000347805 */ /* 0x000fe4000001ff00 */
[----:B------:R-:W-:Y:S01]  /*5e70*/  LOP3.LUT R23, R23, 0x600000, RZ, 0xc0, !PT ;  /* 0x0060000017177812 */ /* 0x000fe200078ec0ff */
[----:B------:R-:W-:Y:S01]  /*5e80*/  IMAD.MOV.U32 R51, RZ, RZ, RZ ;  /* 0x000000ffff337224 */ /* 0x000fe200078e00ff */
[----:B------:R-:W-:Y:S01]  /*5e90*/  LOP3.LUT R44, R4, 0x18, R44, 0x78, !PT ;  /* 0x00000018042c7812 */ /* 0x000fe200078e782c */
[----:B------:R-:W4:Y:S01]  /*5ea0*/  LDCU UR63, c[0x0][0x370] ;  /* 0x00006e00ff3f77ac */ /* 0x000f220008000800 */
[----:B------:R-:W-:Y:S01]  /*5eb0*/  LOP3.LUT R2, R2, 0x100, R3, 0xf8, !PT ;  /* 0x0000010002027812 */ /* 0x000fe200078ef803 */
[----:B------:R-:W4:Y:S01]  /*5ec0*/  LDS R0, [UR44+0x290] ;  /* 0x0002902cff007984 */ /* 0x000f220008000800 */
[----:B-1----:R-:W-:Y:S01]  /*5ed0*/  IMAD.U32 R57, RZ, RZ, UR4 ;  /* 0x00000004ff397e24 */ /* 0x002fe2000f8e00ff */
[----:B------:R-:W-:Y:S01]  /*5ee0*/  UIADD3 UR4, UPT, UPT, UR44, 0x400, URZ ;  /* 0x000004002c047890 */ /* 0x000fe2000fffe0ff */
[----:B------:R-:W-:Y:S01]  /*5ef0*/  LOP3.LUT R44, R2, R44, RZ, 0xfc, !PT ;  /* 0x0000002c022c7212 */ /* 0x000fe200078efcff */
[----:B------:R-:W-:Y:S01]  /*5f00*/  IMAD.U32 R56, RZ, RZ, UR5 ;  /* 0x00000005ff387e24 */ /* 0x000fe2000f8e00ff */
[----:B------:R-:W-:Y:S01]  /*5f10*/  LOP3.LUT R55, R55, 0x60, RZ, 0xc0, !PT ;  /* 0x0000006037377812 */ /* 0x000fe200078ec0ff */
[----:B------:R-:W1:Y:S01]  /*5f20*/  LDCU UR43, c[0x0][0xb0c] ;  /* 0x00016180ff2b77ac */ /* 0x000e620008000800 */
[----:B------:R-:W-:Y:S01]  /*5f30*/  SEL R54, R54, 0xfffffff0, !P0 ;  /* 0xfffffff036367807 */ /* 0x000fe20004000000 */
[----:B------:R-:W-:Y:S01]  /*5f40*/  IMAD.U32 R59, RZ, RZ, UR4 ;  /* 0x00000004ff3b7e24 */ /* 0x000fe2000f8e00ff */
[----:B------:R-:W1:Y:S01]  /*5f50*/  LDCU UR39, c[0x0][0xb30] ;  /* 0x00016600ff2777ac */ /* 0x000e620008000800 */
[----:B------:R-:W1:Y:S01]  /*5f60*/  LDCU.64 UR60, c[0x0][0x888] ;  /* 0x00011100ff3c77ac */ /* 0x000e620008000a00 */
[----:B------:R-:W1:Y:S01]  /*5f70*/  LDCU.64 UR40, c[0x0][0xb28] ;  /* 0x00016500ff2877ac */ /* 0x000e620008000a00 */
[----:B------:R-:W1:Y:S01]  /*5f80*/  LDCU.128 UR56, c[0x0][0xb10] ;  /* 0x00016200ff3877ac */ /* 0x000e620008000c00 */
[----:B------:R-:W1:Y:S01]  /*5f90*/  LDCU UR62, c[0x0][0x374] ;  /* 0x00006e80ff3e77ac */ /* 0x000e620008000800 */
[----:B------:R-:W-:Y:S01]  /*5fa0*/  UMOV UR55, 0x1 ;  /* 0x0000000100377882 */ /* 0x000fe20000000000 */
[----:B------:R-:W-:Y:S01]  /*5fb0*/  UMOV UR46, URZ ;  /* 0x000000ff002e7c82 */ /* 0x000fe20008000000 */
[----:B------:R-:W-:Y:S01]  /*5fc0*/  UMOV UR53, URZ ;  /* 0x000000ff00357c82 */ /* 0x000fe20008000000 */
[----:B------:R-:W-:Y:S01]  /*5fd0*/  UMOV UR52, URZ ;  /* 0x000000ff00347c82 */ /* 0x000fe20008000000 */
[----:B-1234-:R-:W-:-:S07]  /*5fe0*/  IMAD.IADD R23, R0, 0x1, R23 ;  /* 0x0000000100177824 */ /* 0x01efce00078e0217 */
.L_x_140:
[C---:B------:R-:W-:Y:S02]  /*5ff0*/  LEA R0, R51.reuse, UR44, 0x3 ;  /* 0x0000002c33007c11 */ /* 0x040fe4000f8e18ff */
[----:B------:R-:W-:Y:S02]  /*6000*/  SHF.L.U32 R2, R52, 0x1f, RZ ;  /* 0x0000001f34027819 */ /* 0x000fe400000006ff */
[----:B-1----:R-:W-:Y:S02]  /*6010*/  LEA R4, R51, UR44, 0x4 ;  /* 0x0000002c33047c11 */ /* 0x002fe4000f8e20ff */
[----:B------:R-:W1:Y:S02]  /*6020*/  SYNCS.PHASECHK.TRANS64.TRYWAIT P0, [R0+URZ+0x1e0], R2 ;  /* 0x0001e002000075a7 */ /* 0x000e6400080011ff */
[----:B-1----:R-:W-:Y:S05]  /*6030*/  @!P0 BRA `(.L_x_110) ;  /* 0x0000003400348947 */ /* 0x002fea0003800000 */
.L_x_226:
[----:B------:R-:W-:Y:S01]  /*6040*/  R2UR UR7, R58 ;  /* 0x000000003a0772ca */ /* 0x000fe200000e0000 */
[----:B------:R-:W2:Y:S01]  /*6050*/  LDS.128 R4, [R4+0x270] ;  /* 0x0002700004047984 */ /* 0x000ea20000000c00 */
[----:B-1----:R-:W-:Y:S01]  /*6060*/  VIADD R0, R0, 0x1f0 ;  /* 0x000001f000007836 */ /* 0x002fe20000000000 */
[----:B------:R-:W-:Y:S04]  /*6070*/  UISETP.GE.AND UP0, UPT, UR42, 0x1, UPT ;  /* 0x000000012a00788c */ /* 0x000fe8000bf06270 */
[----:B------:R-:W-:Y:S01]  /*6080*/  PRMT R0, RZ, 0x654, R0 ;  /* 0x00000654ff007816 */ /* 0x000fe20000000000 */
[----:B------:R-:W-:Y:S01]  /*6090*/  @!PT LDS RZ, [RZ] ;  /* 0x00000000fffff984 */ /* 0x000fe20000000800 */
[----:B------:R-:W-:Y:S01]  /*60a0*/  @!PT LDS RZ, [RZ] ;  /* 0x00000000fffff984 */ /* 0x000fe20000000800 */
[----:B------:R-:W-:Y:S01]  /*60b0*/  @!PT LDS RZ, [RZ] ;  /* 0x00000000fffff984 */ /* 0x000fe20000000800 */
[----:B------:R-:W-:Y:S01]  /*60c0*/  @!PT LDS RZ, [RZ] ;  /* 0x00000000fffff984 */ /* 0x000fe20000000800 */
[----:B------:R1:W-:Y:S06]  /*60d0*/  MEMBAR.ALL.CTA ;  /* 0x0000000000007992 */ /* 0x0003ec0000008000 */
[----:B-1----:R-:W1:Y:S02]  /*60e0*/  FENCE.VIEW.ASYNC.S ;  /* 0x00000000000073c6 */ /* 0x002e640000000000 */
[----:B-1----:R1:W-:Y:S01]  /*60f0*/  SYNCS.ARRIVE.TRANS64.RED.A1T0 RZ, [R0+URZ], RZ ;  /* 0x000000ff00ff79a7 */ /* 0x0023e200081004ff */
[----:B--2---:R-:W-:Y:S11]  /*6100*/  LOP3.LUT P0, RZ, R6, 0x1, RZ, 0xc0, !PT ;  /* 0x0000000106ff7812 */ /* 0x004ff6000780c0ff */
[----:B------:R-:W-:Y:S02]  /*6110*/  @!UPT UIADD3 URZ, UPT, UPT, URZ, URZ, URZ ;  /* 0x000000fffffff290 */ /* 0x000fe4000fffe0ff */
[----:B------:R-:W-:Y:S01]  /*6120*/  VOTEU.ANY UP1, P0 ;  /* 0x0000000000ff7886 */ /* 0x000fe20000020100 */
[----:B------:R-:W-:Y:S01]  /*6130*/  PLOP3.LUT P0, PT, PT, PT, UP1, 0x80, 0x8 ;  /* 0x000000000008781c */ /* 0x000fe20003f0f018 */
[----:B------:R-:W-:Y:S06]  /*6140*/  UP2UR UR4, UPR, URZ, 0x2 ;  /* 0x00000002ff047883 */ /* 0x000fec0008000000 */
[----:B------:R-:W-:Y:S06]  /*6150*/  IMAD.U32 R60, RZ, RZ, UR4 ;  /* 0x00000004ff3c7e24 */ /* 0x000fec000f8e00ff */
[----:B------:R-:W-:Y:S02]  /*6160*/  @P0 SHF.R.U32.HI R2, RZ, 0x10, R5 ;  /* 0x00000010ff020819 */ /* 0x000fe40000011605 */
[----:B------:R-:W-:Y:S02]  /*6170*/  @P0 MOV R3, R4 ;  /* 0x0000000400030202 */ /* 0x000fe40000000f00 */
[----:B------:R-:W-:Y:S02]  /*6180*/  @P0 R2UR UR4, R2 ;  /* 0x00000000020402ca */ /* 0x000fe400000e0000 */
[----:B------:R-:W-:Y:S02]  /*6190*/  @P0 LOP3.LUT R4, R5, 0xffff, RZ, 0xc0, !PT ;  /* 0x0000ffff05040812 */ /* 0x000fe400078ec0ff */
[----:B------:R-:W-:Y:S02]  /*61a0*/  @P0 R2UR UR6, R3 ;  /* 0x00000000030602ca */ /* 0x000fe400000e0000 */
[----:B------:R-:W-:Y:S07]  /*61b0*/  @P0 R2UR UR5, R4 ;  /* 0x00000000040502ca */ /* 0x000fee00000e0000 */
[----:B------:R-:W-:Y:S02]  /*61c0*/  @UP1 UMOV UR7, UR4 ;  /* 0x0000000400071c82 */ /* 0x000fe40008000000 */
[----:B------:R-:W-:Y:S02]  /*61d0*/  IMAD.U32 R58, RZ, RZ, UR7 ;  /* 0x00000007ff3a7e24 */ /* 0x000fe4000f8e00ff */
[----:B------:R-:W-:Y:S02]  /*61e0*/  @UP1 UMOV UR38, UR6 ;  /* 0x0000000600261c82 */ /* 0x000fe40008000000 */
[----:B------:R-:W-:Y:S01]  /*61f0*/  @UP1 UMOV UR37, UR5 ;  /* 0x0000000500251c82 */ /* 0x000fe20008000000 */
[----:B-1----:R-:W-:Y:S05]  /*6200*/  BRA.U !UP0, `(.L_x_111) ;  /* 0x0000000108cc7547 */ /* 0x002fea000b800000 */
[----:B------:R-:W1:Y:S01]  /*6210*/  LDCU UR12, c[0x0][0xb20] ;  /* 0x00016400ff0c77ac */ /* 0x000e620008000800 */
[----:B------:R-:W-:Y:S02]  /*6220*/  UIMAD.WIDE.U32 UR4, UR62, UR59, URZ ;  /* 0x0000003b3e0472a5 */ /* 0x000fe4000f8e00ff */
[----:B------:R-:W-:Y:S02]  /*6230*/  UIMAD.WIDE.U32 UR6, UR63, UR56, URZ ;  /* 0x000000383f0672a5 */ /* 0x000fe4000f8e00ff */
[----:B------:R-:W-:Y:S02]  /*6240*/  UISETP.NE.AND UP0, UPT, UR58, 0x1, UPT ;  /* 0x000000013a00788c */ /* 0x000fe4000bf05270 */
[----:B------:R-:W-:Y:S02]  /*6250*/  UIMAD.WIDE.U32 UR8, UR37, UR59, URZ ;  /* 0x0000003b250872a5 */ /* 0x000fe4000f8e00ff */
[----:B------:R-:W-:Y:S02]  /*6260*/  UIMAD.WIDE.U32 UR10, UR38, UR56, URZ ;  /* 0x00000038260a72a5 */ /* 0x000fe4000f8e00ff */
[----:B------:R-:W-:Y:S02]  /*6270*/  UISETP.NE.AND UP1, UPT, UR43, 0x1, UPT ;  /* 0x000000012b00788c */ /* 0x000fe4000bf25270 */
[----:B------:R-:W-:Y:S01]  /*6280*/  UISETP.NE.AND UP2, UPT, UR42, 0x1, UPT ;  /* 0x000000012a00788c */ /* 0x000fe2000bf45270 */
[----:B------:R-:W-:Y:S02]  /*6290*/  UMOV UR4, UR5 ;  /* 0x0000000500047c82 */ /* 0x000fe40008000000 */
[----:B-1----:R-:W-:Y:S03]  /*62a0*/  USHF.R.U32.HI UR5, URZ, UR12, UR4 ;  /* 0x0000000cff057299 */ /* 0x002fe60008011604 */
[----:B------:R-:W-:Y:S02]  /*62b0*/  UMOV UR4, UR7 ;  /* 0x0000000700047c82 */ /* 0x000fe40008000000 */
[----:B------:R-:W-:Y:S02]  /*62c0*/  USHF.R.U32.HI UR7, URZ, UR57, UR4 ;  /* 0x00000039ff077299 */ /* 0x000fe40008011604 */
[----:B------:R-:W-:Y:S02]  /*62d0*/  USEL UR4, UR62, UR5, !UP0 ;  /* 0x000000053e047287 */ /* 0x000fe4000c000000 */
[----:B------:R-:W-:Y:S01]  /*62e0*/  USEL UR7, UR63, UR7, !UP1 ;  /* 0x000000073f077287 */ /* 0x000fe2000c800000 */
[----:B------:R-:W-:Y:S01]  /*62f0*/  UMOV UR5, UR9 ;  /* 0x0000000900057c82 */ /* 0x000fe20008000000 */
[----:B------:R-:W-:Y:S02]  /*6300*/  UIMAD.WIDE.U32 UR8, UR4, UR40, URZ ;  /* 0x00000028040872a5 */ /* 0x000fe4000f8e00ff */
[----:B------:R-:W-:Y:S03]  /*6310*/  USHF.R.U32.HI UR6, URZ, UR12, UR5 ;  /* 0x0000000cff067299 */ /* 0x000fe60008011605 */
[----:B------:R-:W-:Y:S01]  /*6320*/  UMOV UR5, UR11 ;  /* 0x0000000b00057c82 */ /* 0x000fe20008000000 */
[----:B------:R-:W-:Y:S02]  /*6330*/  UIMAD.WIDE.U32 UR10, UR7, UR40, URZ ;  /* 0x00000028070a72a5 */ /* 0x000fe4000f8e00ff */
[----:B------:R-:W-:Y:S02]  /*6340*/  USHF.R.U32.HI UR12, URZ, UR57, UR5 ;  /* 0x00000039ff0c7299 */ /* 0x000fe40008011605 */
[----:B------:R-:W-:Y:S01]  /*6350*/  USEL UR6, UR37, UR6, !UP0 ;  /* 0x0000000625067287 */ /* 0x000fe2000c000000 */
[----:B------:R-:W-:Y:S02]  /*6360*/  UMOV UR5, UR9 ;  /* 0x0000000900057c82 */ /* 0x000fe40008000000 */
[----:B------:R-:W-:Y:S01]  /*6370*/  UMOV UR10, UR11 ;  /* 0x0000000b000a7c82 */ /* 0x000fe20008000000 */
[----:B------:R-:W-:Y:S02]  /*6380*/  @UP2 USHF.R.U32.HI UR4, URZ, UR41, UR5 ;  /* 0x00000029ff042299 */ /* 0x000fe40008011605 */
[----:B------:R-:W-:Y:S02]  /*6390*/  @UP2 USHF.R.U32.HI UR7, URZ, UR41, UR10 ;  /* 0x00000029ff072299 */ /* 0x000fe4000801160a */
[----:B------:R-:W-:Y:S02]  /*63a0*/  UIMAD UR4, UR42, UR4, URZ ;  /* 0x000000042a0472a4 */ /* 0x000fe4000f8e02ff */
[----:B------:R-:W-:Y:S02]  /*63b0*/  UIMAD.WIDE.U32 UR10, UR6, UR40, URZ ;  /* 0x00000028060a72a5 */ /* 0x000fe4000f8e00ff */
[----:B------:R-:W-:Y:S02]  /*63c0*/  USEL UR5, UR38, UR12, !UP1 ;  /* 0x0000000c26057287 */ /* 0x000fe4000c800000 */
[----:B------:R-:W-:Y:S02]  /*63d0*/  UIMAD UR8, UR42, UR7, URZ ;  /* 0x000000072a0872a4 */ /* 0x000fe4000f8e02ff */
[----:B------:R-:W-:Y:S03]  /*63e0*/  UISETP.GE.AND UP0, UPT, UR6, UR4, UPT ;  /* 0x000000040600728c */ /* 0x000fe6000bf06270 */
[----:B------:R-:W-:Y:S01]  /*63f0*/  UMOV UR4, UR11 ;  /* 0x0000000b00047c82 */ /* 0x000fe20008000000 */
[----:B------:R-:W-:Y:S02]  /*6400*/  UISETP.GE.OR UP0, UPT, UR5, UR8, UP0 ;  /* 0x000000080500728c */ /* 0x000fe40008706670 */
[----:B------:R-:W-:Y:S02]  /*6410*/  USHF.R.U32.HI UR4, URZ, UR41, UR4 ;  /* 0x00000029ff047299 */ /* 0x000fe40008011604 */
[----:B------:R-:W-:Y:S02]  /*6420*/  UIMAD.WIDE.U32 UR8, UR5, UR40, URZ ;  /* 0x00000028050872a5 */ /* 0x000fe4000f8e00ff */
[----:B------:R-:W-:Y:S02]  /*6430*/  USEL UR11, UR6, UR4, !UP2 ;  /* 0x00000004060b7287 */ /* 0x000fe4000d000000 */
[----:B------:R-:W-:Y:S02]  /*6440*/  UIADD3 UR8, UPT, UPT, -UR5, URZ, URZ ;  /* 0x000000ff05087290 */ /* 0x000fe4000fffe1ff */
[----:B------:R-:W-:Y:S01]  /*6450*/  UIADD3 UR10, UPT, UPT, -UR11, URZ, URZ ;  /* 0x000000ff0b0a7290 */ /* 0x000fe2000fffe1ff */
[----:B------:R-:W-:Y:S01]  /*6460*/  @!UP0 UMOV UR4, UR9 ;  /* 0x0000000900048c82 */ /* 0x000fe20008000000 */
[----:B------:R-:W-:Y:S02]  /*6470*/  UIADD3 UR9, UPT, UPT, -UR6, URZ, URZ ;  /* 0x000000ff06097290 */ /* 0x000fe4000fffe1ff */
[----:B------:R-:W-:Y:S02]  /*6480*/  @!UP0 USHF.R.U32.HI UR4, URZ, UR41, UR4 ;  /* 0x00000029ff048299 */ /* 0x000fe40008011604 */
[----:B------:R-:W-:Y:S02]  /*6490*/  UIMAD UR10, UR42, UR10, UR6 ;  /* 0x0000000a2a0a72a4 */ /* 0x000fe4000f8e0206 */
[----:B------:R-:W-:Y:S04]  /*64a0*/  @!UP0 USEL UR4, UR5, UR4, !UP2 ;  /* 0x0000000405048287 */ /* 0x000fe8000d000000 */
[----:B------:R-:W-:Y:S02]  /*64b0*/  @!UP0 UIMAD UR10, UR7, UR10, UR4 ;  /* 0x0000000a070a82a4 */ /* 0x000fe4000f8e0204 */
[----:B------:R-:W-:Y:S02]  /*64c0*/  @!UP0 UIADD3 UR11, UPT, UPT, UR11, -UR4, URZ ;  /* 0x800000040b0b8290 */ /* 0x000fe4000fffe0ff */
[----:B------:R-:W-:Y:S02]  /*64d0*/  UIMAD UR7, UR43, UR8, UR38 ;  /* 0x000000082b0772a4 */ /* 0x000fe4000f8e0226 */
[----:B------:R-:W-:Y:S02]  /*64e0*/  @!UP0 UIMAD UR6, UR11, UR42, UR5 ;  /* 0x0000002a0b0682a4 */ /* 0x000fe4000f8e0205 */
[----:B------:R-:W-:Y:S01]  /*64f0*/  UIMAD UR4, UR58, UR9, UR37 ;  /* 0x000000093a0472a4 */ /* 0x000fe2000f8e0225 */
[----:B------:R-:W-:Y:S02]  /*6500*/  @!UP0 UMOV UR5, UR10 ;  /* 0x0000000a00058c82 */ /* 0x000fe40008000000 */
[----:B------:R-:W-:Y:S02]  /*6510*/  UIMAD UR38, UR5, UR43, UR7 ;  /* 0x0000002b052672a4 */ /* 0x000fe4000f8e0207 */
[----:B------:R-:W-:Y:S11]  /*6520*/  UIMAD UR37, UR6, UR58, UR4 ;  /* 0x0000003a062572a4 */ /* 0x000ff6000f8e0204 */
[----:B------:R-:W-:Y:S01]  /*6530*/  @!UPT UIADD3 URZ, UPT, UPT, URZ, URZ, URZ ;  /* 0x000000fffffff290 */ /* 0x000fe2000fffe0ff */
.L_x_111:
[----:B------:R-:W-:Y:S01]  /*6540*/  UISETP.NE.AND UP0, UPT, UR39, 0x1, UPT ;  /* 0x000000012700788c */ /* 0x000fe2000bf05270 */
[----:B------:R-:W-:Y:S01]  /*6550*/  R2UR UR11, R59 ;  /* 0x000000003b0b72ca */ /* 0x000fe200000e0000 */
[----:B------:R-:W-:Y:S01]  /*6560*/  USHF.L.U32 UR50, UR26, 0x6, URZ ;  /* 0x000000061a327899 */ /* 0x000fe200080006ff */
[----:B------:R-:W-:Y:S01]  /*6570*/  IADD3 R51, PT, PT, R51, 0x1, RZ ;  /* 0x0000000133337810 */ /* 0x000fe20007ffe0ff */
[----:B------:R-:W-:Y:S07]  /*6580*/  USHF.L.U32 UR49, UR30, 0x6, URZ ;  /* 0x000000061e317899 */ /* 0x000fee00080006ff */
[----:B------:R-:W1:Y:S01]  /*6590*/  @!UP0 LDCU.128 UR12, c[0x0][0xb10] ;  /* 0x00016200ff0c87ac */ /* 0x000e620008000c00 */
[----:B------:R-:W2:Y:S01]  /*65a0*/  @!UP0 LDCU UR5, c[0x0][0xb0c] ;  /* 0x00016180ff0587ac */ /* 0x000ea20008000800 */
[----:B------:R-:W3:Y:S01]  /*65b0*/  @!UP0 LDCU UR10, c[0x0][0xb20] ;  /* 0x00016400ff0a87ac */ /* 0x000ee20008000800 */
[----:B-1----:R-:W-:Y:S02]  /*65c0*/  UIMAD.WIDE.U32 UR8, UR38, UR12, URZ ;  /* 0x0000000c260872a5 */ /* 0x002fe4000f8e00ff */
[----:B------:R-:W-:Y:S02]  /*65d0*/  UIMAD.WIDE.U32 UR6, UR37, UR15, URZ ;  /* 0x0000000f250672a5 */ /* 0x000fe4000f8e00ff */
[----:B------:R-:W-:Y:S03]  /*65e0*/  @!UP0 UISETP.NE.AND UP1, UPT, UR14, 0x1, UPT ;  /* 0x000000010e00888c */ /* 0x000fe6000bf25270 */
[----:B------:R-:W-:Y:S01]  /*65f0*/  @!UP0 UMOV UR4, UR9 ;  /* 0x0000000900048c82 */ /* 0x000fe20008000000 */
[----:B--2---:R-:W-:Y:S02]  /*6600*/  @!UP0 UISETP.NE.AND UP2, UPT, UR5, 0x1, UPT ;  /* 0x000000010500888c */ /* 0x004fe4000bf45270 */
[----:B------:R-:W-:Y:S01]  /*6610*/  @!UP0 USHF.R.U32.HI UR4, URZ, UR13, UR4 ;  /* 0x0000000dff048299 */ /* 0x000fe20008011604 */
[----:B------:R-:W-:Y:S02]  /*6620*/  @!UP0 UMOV UR6, UR7 ;  /* 0x0000000700068c82 */ /* 0x000fe40008000000 */
[----:B---3--:R-:W-:Y:S02]  /*6630*/  @!UP0 USHF.R.U32.HI UR6, URZ, UR10, UR6 ;  /* 0x0000000aff068299 */ /* 0x008fe40008011606 */
[----:B------:R-:W-:Y:S02]  /*6640*/  @!UP0 USEL UR7, UR38, UR4, !UP2 ;  /* 0x0000000426078287 */ /* 0x000fe4000d000000 */
[----:B------:R-:W-:Y:S04]  /*6650*/  @!UP0 USEL UR6, UR37, UR6, !UP1 ;  /* 0x0000000625068287 */ /* 0x000fe8000c800000 */
[----:B------:R-:W-:Y:S02]  /*6660*/  @!UP0 UIADD3 UR4, UPT, UPT, -UR7, UR6, URZ ;  /* 0x0000000607048290 */ /* 0x000fe4000fffe1ff */
[----:B------:R-:W-:Y:S02]  /*6670*/  @!UP0 UIADD3 UR6, UPT, UPT, UR7, -UR6, URZ ;  /* 0x8000000607068290 */ /* 0x000fe4000fffe0ff */
[----:B------:R-:W-:Y:S02]  /*6680*/  @!UP0 UIMAD UR38, UR4, UR5, UR38 ;  /* 0x00000005042682a4 */ /* 0x000fe4000f8e0226 */
[----:B------:R-:W-:Y:S02]  /*6690*/  @!UP0 UIMAD UR37, UR6, UR14, UR37 ;  /* 0x0000000e062582a4 */ /* 0x000fe4000f8e0225 */
[----:B------:R-:W-:Y:S09]  /*66a0*/  ULOP3.LUT UP0, URZ, UR11, 0x1b0, URZ, 0xc0, !UPT ;  /* 0x000001b00bff7892 */ /* 0x000ff2000f80c0ff */
[----:B------:R-:W-:Y:S05]  /*66b0*/  BRA.U !UP0, `(.L_x_112) ;  /* 0x00000001087c7547 */ /* 0x000fea000b800000 */
[----:B------:R-:W1:Y:S01]  /*66c0*/  LDCU.64 UR8, c[0x4][0x80] ;  /* 0x01001000ff0877ac */ /* 0x000e620008000a00 */
[----:B------:R-:W-:Y:S01]  /*66d0*/  MOV R2, 0x0 ;  /* 0x0000000000027802 */ /* 0x000fe20000000f00 */
[----:B------:R-:W-:Y:S02]  /*66e0*/  HFMA2 R12, -RZ, RZ, 0, 5.9604644775390625e-08 ;  /* 0x00000001ff0c7431 */ /* 0x000fe400000001ff */
[----:B------:R-:W-:Y:S01]  /*66f0*/  IMAD.MOV.U32 R8, RZ, RZ, 0x70 ;  /* 0x00000070ff087424 */ /* 0x000fe200078e00ff */
[----:B------:R2:W3:Y:S01]  /*6700*/  LDC.64 R14, c[0x4][R2] ;  /* 0x01000000020e7b82 */ /* 0x0004e20000000a00 */
[----:B------:R-:W4:Y:S01]  /*6710*/  LDCU.64 UR6, c[0x4][0x88] ;  /* 0x01001100ff0677ac */ /* 0x000f220008000a00 */
[----:B------:R-:W-:Y:S01]  /*6720*/  IMAD.MOV.U32 R13, RZ, RZ, RZ ;  /* 0x000000ffff0d7224 */ /* 0x000fe200078e00ff */
[----:B------:R-:W2:Y:S01]  /*6730*/  LDCU.64 UR4, c[0x4][0x8] ;  /* 0x01000100ff0477ac */ /* 0x000ea20008000a00 */
[----:B-1----:R-:W-:Y:S01]  /*6740*/  MOV R5, UR9 ;  /* 0x0000000900057c02 */ /* 0x002fe20008000f00 */
[----:B------:R-:W-:Y:S01]  /*6750*/  IMAD.U32 R4, RZ, RZ, UR8 ;  /* 0x00000008ff047e24 */ /* 0x000fe2000f8e00ff */
[----:B----4-:R-:W-:Y:S01]  /*6760*/  MOV R7, UR7 ;  /* 0x0000000700077c02 */ /* 0x010fe20008000f00 */
[----:B------:R-:W-:Y:S01]  /*6770*/  IMAD.U32 R6, RZ, RZ, UR6 ;  /* 0x00000006ff067e24 */ /* 0x000fe2000f8e00ff */
[----:B--2---:R-:W-:Y:S01]  /*6780*/  MOV R11, UR5 ;  /* 0x00000005000b7c02 */ /* 0x004fe20008000f00 */
[----:B------:R-:W-:Y:S02]  /*6790*/  IMAD.U32 R10, RZ, RZ, UR4 ;  /* 0x00000004ff0a7e24 */ /* 0x000fe4000f8e00ff */
[----:B------:R-:W-:Y:S07]  /*67a0*/  LEPC R20, `(.L_x_113) ;  /* 0x000000001014794e */ /* 0x000fee0000000000 */
[----:B---3-5:R-:W-:Y:S05]  /*67b0*/  CALL.ABS.NOINC R14 ;  /* 0x000000000e007343 */ /* 0x028fea0003c00000 */
.L_x_113:
[----:B------:R-:W1:Y:S01]  /*67c0*/  LDCU.64 UR8, c[0x4][0x80] ;  /* 0x01001000ff0877ac */ /* 0x000e620008000a00 */
[----:B------:R-:W2:Y:S01]  /*67d0*/  LDC.64 R2, c[0x4][R2] ;  /* 0x0100000002027b82 */ /* 0x000ea20000000a00 */
[----:B------:R-:W-:Y:S02]  /*67e0*/  HFMA2 R12, -RZ, RZ, 0, 5.9604644775390625e-08 ;  /* 0x00000001ff0c7431 */ /* 0x000fe400000001ff */
[----:B------:R-:W-:Y:S02]  /*67f0*/  IMAD.MOV.U32 R8, RZ, RZ, 0x70 ;  /* 0x00000070ff087424 */ /* 0x000fe400078e00ff */
[----:B------:R-:W-:Y:S01]  /*6800*/  IMAD.MOV.U32 R13, RZ, RZ, RZ ;  /* 0x000000ffff0d7224 */ /* 0x000fe200078e00ff */
[----:B------:R-:W3:Y:S01]  /*6810*/  LDCU.64 UR6, c[0x4][0x88] ;  /* 0x01001100ff0677ac */ /* 0x000ee20008000a00 */
[----:B------:R-:W4:Y:S01]  /*6820*/  LDCU.64 UR4, c[0x4][0x8] ;  /* 0x01000100ff0477ac */ /* 0x000f220008000a00 */
[----:B-1----:R-:W-:Y:S02]  /*6830*/  MOV R4, UR8 ;  /* 0x0000000800047c02 */ /* 0x002fe40008000f00 */
[----:B------:R-:W-:Y:S02]  /*6840*/  MOV R5, UR9 ;  /* 0x0000000900057c02 */ /* 0x000fe40008000f00 */
[----:B---3--:R-:W-:Y:S01]  /*6850*/  MOV R7, UR7 ;  /* 0x0000000700077c02 */ /* 0x008fe20008000f00 */
[----:B------:R-:W-:Y:S01]  /*6860*/  IMAD.U32 R6, RZ, RZ, UR6 ;  /* 0x00000006ff067e24 */ /* 0x000fe2000f8e00ff */
[----:B----4-:R-:W-:Y:S01]  /*6870*/  MOV R11, UR5 ;  /* 0x00000005000b7c02 */ /* 0x010fe20008000f00 */
[----:B------:R-:W-:Y:S02]  /*6880*/  IMAD.U32 R10, RZ, RZ, UR4 ;  /* 0x00000004ff0a7e24 */ /* 0x000fe4000f8e00ff */
[----:B------:R-:W-:Y:S07]  /*6890*/  LEPC R20, `(.L_x_112) ;  /* 0x000000001014794e */ /* 0x000fee0000000000 */
[----:B--2---:R-:W-:Y:S05]  /*68a0*/  CALL.ABS.NOINC R2 ;  /* 0x0000000002007343 */ /* 0x004fea0003c00000 */
.L_x_112:
[----:B------:R-:W-:Y:S02]  /*68b0*/  R2UR UR6, R49 ;  /* 0x00000000310672ca */ /* 0x000fe400000e0000 */
[----:B------:R-:W-:Y:S02]  /*68c0*/  R2UR UR5, R57 ;  /* 0x00000000390572ca */ /* 0x000fe400000e0000 */
[----:B------:R-:W-:Y:S02]  /*68d0*/  R2UR UR4, R56 ;  /* 0x00000000380472ca */ /* 0x000fe400000e0000 */
[----:B------:R-:W-:Y:S02]  /*68e0*/  ISETP.NE.U32.AND P4, PT, R42, RZ, PT ;  /* 0x000000ff2a00720c */ /* 0x000fe40003f85070 */
[----:B------:R-:W-:Y:S02]  /*68f0*/  ISETP.NE.U32.AND P2, PT, RZ, UR60, PT ;  /* 0x0000003cff007c0c */ /* 0x000fe4000bf45070 */
[----:B------:R-:W-:Y:S02]  /*6900*/  ISETP.NE.AND.EX P4, PT, R43, RZ, PT, P4 ;  /* 0x000000ff2b00720c */ /* 0x000fe40003f85340 */
[----:B------:R-:W-:Y:S01]  /*6910*/  ISETP.NE.AND.EX P2, PT, RZ, UR61, PT, P2 ;  /* 0x0000003dff007c0c */ /* 0x000fe2000bf45320 */
[----:B------:R-:W-:Y:S02]  /*6920*/  UISETP.NE.AND UP2, UPT, UR6, URZ, UPT ;  /* 0x000000ff0600728c */ /* 0x000fe4000bf45270 */
[----:B------:R-:W-:Y:S04]  /*6930*/  UISETP.NE.U32.AND UP0, UPT, UR5, URZ, UPT ;  /* 0x000000ff0500728c */ /* 0x000fe8000bf05070 */
[----:B------:R-:W-:Y:S01]  /*6940*/  UISETP.NE.AND.EX UP1, UPT, UR4, URZ, UPT, UP0 ;  /* 0x000000ff0400728c */ /* 0x000fe2000bf25300 */
[----:B------:R-:W-:Y:S01]  /*6950*/  PLOP3.LUT P1, PT, PT, PT, UP2, 0x80, 0x8 ;  /* 0x000000000008781c */ /* 0x000fe20003f2f028 */
[----:B------:R-:W-:Y:S03]  /*6960*/  UPLOP3.LUT UP0, UPT, UPT, UPT, UPT, 0x40, 0x4 ;  /* 0x000000000004789c */ /* 0x000fe60003f0e870 */
[----:B------:R-:W-:Y:S06]  /*6970*/  @UP2 UPLOP3.LUT UP0, UPT, UPT, UPT, UP1, 0x80, 0x8 ;  /* 0x000000000008289c */ /* 0x000fec0003f0f010 */
[----:B------:R-:W-:Y:S01]  /*6980*/  PLOP3.LUT P0, PT, PT, PT, UP0, 0x80, 0x8 ;  /* 0x000000000008781c */ /* 0x000fe20003f0f008 */
[----:B------:R-:W-:Y:S01]  /*6990*/  @!UPT UIADD3 URZ, UPT, UPT, URZ, URZ, URZ ;  /* 0x000000fffffff290 */ /* 0x000fe2000fffe0ff */
[----:B------:R-:W-:Y:S11]  /*69a0*/  BRA.U !UP1, `(.L_x_114) ;  /* 0x0000000109407547 */ /* 0x000ff6000b800000 */
[----:B------:R-:W-:Y:S01]  /*69b0*/  UISETP.NE.U32.AND UP0, UPT, UR60, URZ, UPT ;  /* 0x000000ff3c00728c */ /* 0x000fe2000bf05070 */
[----:B------:R-:W-:Y:S01]  /*69c0*/  R2UR UR6, R57 ;  /* 0x00000000390672ca */ /* 0x000fe200000e0000 */
[----:B------:R-:W1:Y:S01]  /*69d0*/  LDCU.64 UR8, c[0x0][0x358] ;  /* 0x00006b00ff0877ac */ /* 0x000e620008000a00 */
[----:B------:R-:W-:Y:S02]  /*69e0*/  HFMA2 R45, -RZ, RZ, 0, 5.9604644775390625e-08 ;  /* 0x00000001ff2d7431 */ /* 0x000fe400000001ff */
[----:B------:R-:W-:Y:S01]  /*69f0*/  IMAD.MOV.U32 R0, RZ, RZ, 0x1 ;  /* 0x00000001ff007424 */ /* 0x000fe200078e00ff */
[----:B------:R-:W-:Y:S06]  /*6a00*/  UISETP.NE.AND.EX UP0, UPT, UR61, URZ, UPT, UP0 ;  /* 0x000000ff3d00728c */ /* 0x000fec000bf05300 */
[----:B------:R-:W-:Y:S05]  /*6a10*/  PLOP3.LUT P3, PT, PT, PT, UP0, 0x80, 0x8 ;  /* 0x000000000008781c */ /* 0x000fea0003f6f008 */
[----:B------:R-:W2:Y:S01]  /*6a20*/  @UP0 LDCU.64 UR4, c[0x0][0x888] ;  /* 0x00011100ff0407ac */ /* 0x000ea20008000a00 */
[----:B------:R-:W-:Y:S07]  /*6a30*/  @UP0 UIMAD UR6, UR36, UR6, URZ ;  /* 0x00000006240602a4 */ /* 0x000fee000f8e02ff */
[----:B------:R-:W-:Y:S01]  /*6a40*/  @!P3 PRMT R45, R0, 0x7610, R45 ;  /* 0x00007610002db816 */ /* 0x000fe2000000002d */
[----:B--2---:R-:W-:Y:S06]  /*6a50*/  @UP0 UIMAD.WIDE UR4, UR6, 0x4, UR4 ;  /* 0x00000004060408a5 */ /* 0x004fec000f8e0204 */
[----:B-----5:R-:W-:Y:S02]  /*6a60*/  IMAD.U32 R26, RZ, RZ, UR4 ;  /* 0x00000004ff1a7e24 */ /* 0x020fe4000f8e00ff */
[----:B------:R-:W-:Y:S03]  /*6a70*/  IMAD.U32 R27, RZ, RZ, UR5 ;  /* 0x00000005ff1b7e24 */ /* 0x000fe6000f8e00ff */
[----:B------:R-:W2:Y:S02]  /*6a80*/  @!UP0 LDCU UR4, c[0x0][0x880] ;  /* 0x00011000ff0487ac */ /* 0x000ea40008000800 */
[----:B-1----:R1:W5:Y:S02]  /*6a90*/  @P3 LDG.E R26, desc[UR8][R26.64] ;  /* 0x000000081a1a3981 */ /* 0x002364000c1e1900 */
[----:B-12---:R-:W-:Y:S02]  /*6aa0*/  @!P3 MOV R26, UR4 ;  /* 0x00000004001abc02 */ /* 0x006fe40008000f00 */
.L_x_114:
[----:B------:R-:W-:Y:S05]  /*6ab0*/  @!P4 BRA `(.L_x_115) ;  /* 0x000000000024c947 */ /* 0x000fea0003800000 */
[----:B------:R-:W-:Y:S01]  /*6ac0*/  ISETP.NE.U32.AND P3, PT, R40, RZ, PT ;  /* 0x000000ff2800720c */ /* 0x000fe20003f65070 */
[----:B------:R-:W1:Y:S03]  /*6ad0*/  LDCU.64 UR4, c[0x0][0x358] ;  /* 0x00006b00ff0477ac */ /* 0x000e660008000a00 */
[----:B------:R-:W-:Y:S11]  /*6ae0*/  ISETP.NE.AND.EX P3, PT, R41, RZ, PT, P3 ;  /* 0x000000ff2900720c */ /* 0x000ff60003f65330 */
[----:B------:R-:W-:Y:S02]  /*6af0*/  @!UPT UIADD3 URZ, UPT, UPT, URZ, URZ, URZ ;  /* 0x000000fffffff290 */ /* 0x000fe4000fffe0ff */
[----:B------:R-:W2:Y:S01]  /*6b00*/  @P3 LDC.64 R2, c[0x0][0x8a8] ;  /* 0x00022a00ff023b82 */ /* 0x000ea20000000a00 */
[----:B------:R-:W-:Y:S04]  /*6b10*/  @P3 IMAD R0, R42, UR36, RZ ;  /* 0x000000242a003c24 */ /* 0x000fe8000f8e02ff */
[----:B--2---:R-:W-:Y:S05]  /*6b20*/  @P3 IMAD.WIDE R2, R0, 0x4, R2 ;  /* 0x0000000400023825 */ /* 0x004fea00078e0202 */
[----:B-1---5:R1:W5:Y:S02]  /*6b30*/  @P3 LDG.E R24, desc[UR4][R2.64] ;  /* 0x0000000402183981 */ /* 0x022364000c1e1900 */
[----:B-1----:R-:W2:Y:S02]  /*6b40*/  @!P3 LDC R24, c[0x0][0x8a0] ;  /* 0x00022800ff18bb82 */ /* 0x002ea40000000800 */
.L_x_115:
[----:B-----5:R-:W-:Y:S01]  /*6b50*/  FSETP.NEU.AND P3, PT, R26, RZ, PT ;  /* 0x000000ff1a00720b */ /* 0x020fe20003f6d000 */
[----:B------:R-:W-:Y:S01]  /*6b60*/  IMAD.U32 R2, RZ, RZ, UR46 ;  /* 0x0000002eff027e24 */ /* 0x000fe2000f8e00ff */
[----:B------:R-:W-:Y:S01]  /*6b70*/  SEL R5, RZ, 0xffffffff, P2 ;  /* 0xffffffffff057807 */ /* 0x000fe20001000000 */
[----:B------:R-:W-:Y:S01]  /*6b80*/  ULOP3.LUT UR4, UR55, 0x1, URZ, 0x3c, !UPT ;  /* 0x0000000137047892 */ /* 0x000fe2000f8e3cff */
[----:B------:R-:W-:Y:S01]  /*6b90*/  @P1 LOP3.LUT P2, RZ, R45, 0xff, RZ, 0xc0, !PT ;  /* 0x000000ff2dff1812 */ /* 0x000fe2000784c0ff */
[----:B------:R-:W-:Y:S01]  /*6ba0*/  BSSY B1, `(.L_x_116) ;  /* 0x000003d000017945 */ /* 0x000fe20003800000 */
[----:B------:R-:W-:Y:S01]  /*6bb0*/  @P1 SEL R0, RZ, 0xffffffff, P3 ;  /* 0xffffffffff001807 */ /* 0x000fe20001800000 */
[----:B------:R-:W-:Y:S01]  /*6bc0*/  IMAD.MOV.U32 R65, RZ, RZ, 0x1 ;  /* 0x00000001ff417424 */ /* 0x000fe200078e00ff */
[----:B------:R-:W-:Y:S01]  /*6bd0*/  LEA R2, R2, UR44, 0x3 ;  /* 0x0000002c02027c11 */ /* 0x000fe2000f8e18ff */
[----:B------:R-:W-:Y:S01]  /*6be0*/  IMAD.U32 R63, RZ, RZ, UR4 ;  /* 0x00000004ff3f7e24 */ /* 0x000fe2000f8e00ff */
[----:B------:R-:W-:Y:S01]  /*6bf0*/  @P0 SEL R0, R5, R0, !P2 ;  /* 0x0000000005000207 */ /* 0x000fe20005000000 */
[----:B------:R-:W-:Y:S01]  /*6c00*/  IMAD.U32 R64, RZ, RZ, UR46 ;  /* 0x0000002eff407e24 */ /* 0x000fe2000f8e00ff */
[----:B------:R-:W-:Y:S02]  /*6c10*/  LEA R27, R22, UR44, 0x3 ;  /* 0x0000002c161b7c11 */ /* 0x000fe4000f8e18ff */
[----:B------:R-:W-:Y:S02]  /*6c20*/  CS2R R38, SRZ ;  /* 0x0000000000267805 */ /* 0x000fe4000001ff00 */
[----:B------:R-:W-:Y:S02]  /*6c30*/  @P1 LOP3.LUT R0, R0, 0x1, RZ, 0xc0, !PT ;  /* 0x0000000100001812 */ /* 0x000fe400078ec0ff */
[----:B------:R-:W-:Y:S02]  /*6c40*/  CS2R R36, SRZ ;  /* 0x0000000000247805 */ /* 0x000fe4000001ff00 */
[----:B------:R-:W-:Y:S02]  /*6c50*/  SHF.L.U32 R3, R53, 0x1f, RZ ;  /* 0x0000001f35037819 */ /* 0x000fe400000006ff */
[----:B------:R-:W-:Y:S02]  /*6c60*/  CS2R R30, SRZ ;  /* 0x00000000001e7805 */ /* 0x000fe4000001ff00 */
[----:B------:R-:W-:Y:S02]  /*6c70*/  ISETP.NE.U32.OR P5, PT, R0, 0x1, !P1 ;  /* 0x000000010000780c */ /* 0x000fe40004fa5470 */
[----:B------:R-:W-:Y:S02]  /*6c80*/  CS2R R28, SRZ ;  /* 0x00000000001c7805 */ /* 0x000fe4000001ff00 */
[----:B------:R-:W-:Y:S02]  /*6c90*/  PLOP3.LUT P2, PT, PT, PT, UP1, 0x80, 0x8 ;  /* 0x000000000008781c */ /* 0x000fe40003f4f018 */
[----:B------:R-:W-:Y:S02]  /*6ca0*/  LEA.HI R25, R22, R22, RZ, 0x1 ;  /* 0x0000001616197211 */ /* 0x000fe400078f08ff */
[----:B------:R-:W-:Y:S02]  /*6cb0*/  LOP3.LUT P4, R50, R45, 0xff, RZ, 0xc0, !PT ;  /* 0x000000ff2d327812 */ /* 0x000fe4000788c0ff */
[----:B------:R-:W-:Y:S02]  /*6cc0*/  SEL R4, RZ, 0xffffffff, P3 ;  /* 0xffffffffff047807 */ /* 0x000fe40001800000 */
[----:B------:R-:W-:Y:S02]  /*6cd0*/  P2R R61, PR, RZ, 0x20 ;  /* 0x00000020ff3d7803 */ /* 0x000fe40000000000 */
[----:B------:R-:W-:Y:S03]  /*6ce0*/  @P5 SHF.L.U32 R0, R63, 0x1f, RZ ;  /* 0x0000001f3f005819 */ /* 0x000fe600000006ff */
[----:B------:R-:W-:Y:S01]  /*6cf0*/  @P2 SEL R4, R5, R4, !P4 ;  /* 0x0000000405042207 */ /* 0x000fe20006000000 */
[----:B------:R1:W3:Y:S03]  /*6d00*/  @P5 SYNCS.PHASECHK.TRANS64.TRYWAIT P1, [R2+URZ+0x1a0], R0 ;  /* 0x0001a000020055a7 */ /* 0x0002e600080211ff */
[----:B------:R-:W-:Y:S04]  /*6d10*/  LOP3.LUT R4, R4, 0x1, RZ, 0xc0, !PT ;  /* 0x0000000104047812 */ /* 0x000fe800078ec0ff */
[----:B------:R-:W-:Y:S04]  /*6d20*/  ISETP.NE.U32.AND P2, PT, R4, 0x1, PT ;  /* 0x000000010400780c */ /* 0x000fe80003f45070 */
[----:B------:R-:W-:Y:S01]  /*6d30*/  P2R R66, PR, RZ, 0x4 ;  /* 0x00000004ff427803 */ /* 0x000fe20000000000 */
[----:B------:R4:W2:Y:S01]  /*6d40*/  SYNCS.PHASECHK.TRANS64.TRYWAIT P0, [R27+URZ+0x200], R3 ;  /* 0x000200031b0075a7 */ /* 0x0008a200080011ff */
[C---:B-1----:R-:W-:Y:S01]  /*6d50*/  IMAD.SHL.U32 R0, R25.reuse, 0x20, RZ ;  /* 0x0000002019007824 */ /* 0x042fe200078e00ff */
[----:B------:R-:W-:Y:S04]  /*6d60*/  LOP3.LUT R25, R25, 0xffe, RZ, 0xc0, !PT ;  /* 0x00000ffe19197812 */ /* 0x000fe800078ec0ff */
[----:B------:R-:W-:Y:S01]  /*6d70*/  LOP3.LUT R0, R0, 0xffffffc0, RZ, 0xc0, !PT ;  /* 0xffffffc000007812 */ /* 0x000fe200078ec0ff */
[----:B------:R-:W-:Y:S04]  /*6d80*/  IMAD.IADD R25, R22, 0x1, -R25 ;  /* 0x0000000116197824 */ /* 0x000fe800078e0a19 */
[----:B------:R-:W-:Y:S04]  /*6d90*/  IMAD.IADD R0, R23, 0x1, R0 ;  /* 0x0000000117007824 */ /* 0x000fe800078e0200 */
[----:B------:R-:W-:Y:S01]  /*6da0*/  IMAD R25, R25, 0x100000, R0 ;  /* 0x0010000019197824 */ /* 0x000fe200078e0200 */
[----:B---3--:R-:W-:Y:S01]  /*6db0*/  @P5 SEL R65, RZ, 0x1, !P1 ;  /* 0x00000001ff415807 */ /* 0x008fe20004800000 */
[----:B----4-:R-:W-:Y:S06]  /*6dc0*/  @!P5 BRA `(.L_x_117) ;  /* 0x000000000068d947 */ /* 0x010fec0003800000 */
[----:B------:R-:W-:Y:S01]  /*6dd0*/  HFMA2 R31, -RZ, RZ, 0, 0 ;  /* 0x00000000ff1f7431 */ /* 0x000fe200000001ff */
[----:B------:R-:W-:Y:S01]  /*6de0*/  ISETP.NE.AND P1, PT, R65, RZ, PT ;  /* 0x000000ff4100720c */ /* 0x000fe20003f25270 */
[----:B------:R-:W-:Y:S01]  /*6df0*/  IMAD.U32 R0, RZ, RZ, UR46 ;  /* 0x0000002eff007e24 */ /* 0x000fe2000f8e00ff */
[----:B------:R-:W-:Y:S11]  /*6e00*/  BSSY B0, `(.L_x_118) ;  /* 0x0000005000007945 */ /* 0x000ff60003800000 */
[----:B------:R-:W-:Y:S05]  /*6e10*/  @P1 BRA `(.L_x_119) ;  /* 0x00000000000c1947 */ /* 0x000fea0003800000 */
[----:B------:R-:W-:Y:S04]  /*6e20*/  SHF.L.U32 R4, R63, 0x1f, RZ ;  /* 0x0000001f3f047819 */ /* 0x000fe800000006ff */
[----:B------:R-:W1:Y:S02]  /*6e30*/  SYNCS.PHASECHK.TRANS64.TRYWAIT P1, [R2+URZ+0x1a0], R4 ;  /* 0x0001a004020075a7 */ /* 0x000e6400080211ff */
[----:B-1----:R-:W-:Y:S05]  /*6e40*/  @!P1 BRA `(.L_x_120) ;  /* 0x0000002400c49947 */ /* 0x002fea0003800000 */
.L_x_119:
[----:B------:R-:W-:Y:S05]  /*6e50*/  BSYNC B0 ;  /* 0x0000000000007941 */ /* 0x000fea0003800000 */
.L_x_118:
[----:B------:R-:W-:Y:S01]  /*6e60*/  ISETP.NE.AND P1, PT, R66, RZ, PT ;  /* 0x000000ff4200720c */ /* 0x000fe20003f25270 */
[----:B------:R-:W-:Y:S01]  /*6e70*/  IMAD.MOV.U32 R30, RZ, RZ, RZ ;  /* 0x000000ffff1e7224 */ /* 0x000fe200078e00ff */
[----:B------:R-:W-:Y:S02]  /*6e80*/  CS2R R28, SRZ ;  /* 0x00000000001c7805 */ /* 0x000fe4000001ff00 */
[----:B------:R-:W-:Y:S02]  /*6e90*/  CS2R R38, SRZ ;  /* 0x0000000000267805 */ /* 0x000fe4000001ff00 */
[----:B------:R-:W-:Y:S07]  /*6ea0*/  CS2R R36, SRZ ;  /* 0x0000000000247805 */ /* 0x000fee000001ff00 */
[----:B-1----:R-:W-:Y:S01]  /*6eb0*/  @P1 IMAD R2, R0, 0x800, R44 ;  /* 0x0000080000021824 */ /* 0x002fe200078e022c */
[----:B------:R-:W-:Y:S05]  /*6ec0*/  @P1 WARPSYNC.ALL ;  /* 0x0000000000001948 */ /* 0x000fea0003800000 */
[----:B------:R-:W-:Y:S01]  /*6ed0*/  @P1 LEA R2, R2, UR44, 0x1 ;  /* 0x0000002c02021c11 */ /* 0x000fe2000f8e08ff */
[----:B------:R-:W-:Y:S04]  /*6ee0*/  UIADD3 UR4, UPT, UPT, UR46, 0x1, URZ ;  /* 0x000000012e047890 */ /* 0x000fe8000fffe0ff */
[----:B------:R1:W3:Y:S01]  /*6ef0*/  @P1 LDSM.16.M88.4 R28, [R2+0x400] ;  /* 0x00040000021c183b */ /* 0x0002e20000000200 */
[----:B------:R-:W-:Y:S01]  /*6f00*/  UISETP.NE.AND UP0, UPT, UR4, 0x3, UPT ;  /* 0x000000030400788c */ /* 0x000fe2000bf05270 */
[----:B------:R-:W-:Y:S03]  /*6f10*/  @P1 IMAD R0, R54, 0x2, R2 ;  /* 0x0000000236001824 */ /* 0x000fe600078e0202 */
[----:B------:R-:W-:Y:S02]  /*6f20*/  USEL UR5, URZ, 0x1, UP0 ;  /* 0x00000001ff057887 */ /* 0x000fe40008000000 */
[----:B------:R1:W4:Y:S01]  /*6f30*/  @P1 LDSM.16.M88.4 R36, [R0+0x400] ;  /* 0x000400000024183b */ /* 0x0003220000000200 */
[----:B------:R-:W-:Y:S03]  /*6f40*/  USEL UR4, UR4, URZ, UP0 ;  /* 0x000000ff04047287 */ /* 0x000fe60008000000 */
[----:B------:R-:W-:Y:S03]  /*6f50*/  LOP3.LUT R63, R63, UR5, RZ, 0x3c, !PT ;  /* 0x000000053f3f7c12 */ /* 0x000fe6000f8e3cff */
[----:B------:R-:W-:Y:S02]  /*6f60*/  IMAD.U32 R64, RZ, RZ, UR4 ;  /* 0x00000004ff407e24 */ /* 0x000fe4000f8e00ff */
.L_x_117:
[----:B------:R-:W-:Y:S05]  /*6f70*/  BSYNC B1 ;  /* 0x0000000000017941 */ /* 0x000fea0003800000 */
.L_x_116:
[----:B-1----:R-:W-:Y:S04]  /*6f80*/  SHF.R.U32.HI R0, RZ, 0x15, R25 ;  /* 0x00000015ff007819 */ /* 0x002fe80000011619 */
[----:B------:R-:W-:Y:S01]  /*6f90*/  LOP3.LUT P1, RZ, R0, 0x3, R46, 0x48, !PT ;  /* 0x0000000300ff7812 */ /* 0x000fe2000782482e */
[----:B------:R-:W-:Y:S01]  /*6fa0*/  @!UPT UIADD3 URZ, UPT, UPT, URZ, URZ, URZ ;  /* 0x000000fffffff290 */ /* 0x000fe2000fffe0ff */
[----:B--2---:R-:W-:Y:S11]  /*6fb0*/  @P0 BRA `(.L_x_121) ;  /* 0x0000000000080947 */ /* 0x004ff60003800000 */
[----:B------:R-:W1:Y:S02]  /*6fc0*/  SYNCS.PHASECHK.TRANS64.TRYWAIT P0, [R27+URZ+0x200], R3 ;  /* 0x000200031b0075a7 */ /* 0x000e6400080011ff */
[----:B-1----:R-:W-:Y:S05]  /*6fd0*/  @!P0 BRA `(.L_x_122) ;  /* 0x0000002400748947 */ /* 0x002fea0003800000 */
.L_x_121:
[----:B------:R-:W-:Y:S05]  /*6fe0*/  @!P1 BRA `(.L_x_123) ;  /* 0x0000000000409947 */ /* 0x000fea0003800000 */
[----:B------:R-:W2:Y:S01]  /*6ff0*/  LDCU.64 UR8, c[0x4][0x70] ;  /* 0x01000e00ff0877ac */ /* 0x000ea20008000a00 */
[----:B-1----:R-:W-:Y:S01]  /*7000*/  MOV R3, 0x0 ;  /* 0x0000000000037802 */ /* 0x002fe20000000f00 */
[----:B------:R-:W-:Y:S02]  /*7010*/  HFMA2 R12, -RZ, RZ, 0, 5.9604644775390625e-08 ;  /* 0x00000001ff0c7431 */ /* 0x000fe400000001ff */
[----:B------:R-:W-:Y:S02]  /*7020*/  IMAD.MOV.U32 R8, RZ, RZ, 0x192 ;  /* 0x00000192ff087424 */ /* 0x000fe400078e00ff */
[----:B------:R-:W-:Y:S01]  /*7030*/  IMAD.MOV.U32 R13, RZ, RZ, RZ ;  /* 0x000000ffff0d7224 */ /* 0x000fe200078e00ff */
[----:B------:R-:W1:Y:S01]  /*7040*/  LDCU.64 UR6, c[0x4][0x78] ;  /* 0x01000f00ff0677ac */ /* 0x000e620008000a00 */
[----:B------:R-:W3:Y:S01]  /*7050*/  LDC.64 R2, c[0x4][R3] ;  /* 0x0100000003027b82 */ /* 0x000ee20000000a00 */
[----:B------:R-:W5:Y:S01]  /*7060*/  LDCU.64 UR4, c[0x4][0x10] ;  /* 0x01000200ff0477ac */ /* 0x000f620008000a00 */
[----:B--2---:R-:W-:Y:S01]  /*7070*/  MOV R5, UR9 ;  /* 0x0000000900057c02 */ /* 0x004fe20008000f00 */
[----:B------:R-:W-:Y:S01]  /*7080*/  IMAD.U32 R4, RZ, RZ, UR8 ;  /* 0x00000008ff047e24 */ /* 0x000fe2000f8e00ff */
[----:B-1----:R-:W-:Y:S01]  /*7090*/  MOV R7, UR7 ;  /* 0x0000000700077c02 */ /* 0x002fe20008000f00 */
[----:B------:R-:W-:Y:S01]  /*70a0*/  IMAD.U32 R6, RZ, RZ, UR6 ;  /* 0x00000006ff067e24 */ /* 0x000fe2000f8e00ff */
[----:B-----5:R-:W-:Y:S01]  /*70b0*/  MOV R11, UR5 ;  /* 0x00000005000b7c02 */ /* 0x020fe20008000f00 */
[----:B------:R-:W-:Y:S02]  /*70c0*/  IMAD.U32 R10, RZ, RZ, UR4 ;  /* 0x00000004ff0a7e24 */ /* 0x000fe4000f8e00ff */
[----:B------:R-:W-:Y:S07]  /*70d0*/  LEPC R20, `(.L_x_123) ;  /* 0x000000001014794e */ /* 0x000fee0000000000 */
[----:B---34-:R-:W-:Y:S05]  /*70e0*/  CALL.ABS.NOINC R2 ;  /* 0x0000000002007343 */ /* 0x018fea0003c00000 */
.L_x_123:
[----:B------:R-:W-:Y:S05]  /*70f0*/  WARPSYNC.ALL ;  /* 0x0000000000007948 */ /* 0x000fea0003800000 */
[----:B------:R-:W-:Y:S01]  /*7100*/  R2UR UR4, R25 ;  /* 0x00000000190472ca */ /* 0x000fe200000e0000 */
[----:B-1-3--:R-:W-:Y:S01]  /*7110*/  HADD2.F32 R3, -RZ, R28.H0_H0 ;  /* 0x2000001cff037230 */ /* 0x00afe20000004100 */
[----:B------:R-:W-:Y:S01]  /*7120*/  SHF.L.U32 R62, R54, 0x1, RZ ;  /* 0x00000001363e7819 */ /* 0x000fe200000006ff */
[----:B------:R-:W-:Y:S01]  /*7130*/  HADD2.F32 R20, -RZ, R30.H0_H0 ;  /* 0x2000001eff147230 */ /* 0x000fe20000004100 */
[----:B------:R-:W-:Y:S01]  /*7140*/  ISETP.NE.AND P0, PT, R55, RZ, PT ;  /* 0x000000ff3700720c */ /* 0x000fe20003f05270 */
[----:B------:R-:W-:Y:S08]  /*7150*/  BSSY.RECONVERGENT B0, `(.L_x_124) ;  /* 0x000004e000007945 */ /* 0x000ff00003800200 */
[----:B------:R-:W1:Y:S02]  /*7160*/  LDTM.16dp256bit.x4 R4, tmem[UR4] ;  /* 0x00000004000479ee */ /* 0x000e640008120000 */
[C---:B-1----:R-:W-:Y:S01]  /*7170*/  FMUL R0, R24.reuse, R4 ;  /* 0x0000000418007220 */ /* 0x042fe20000400000 */
[----:B------:R-:W-:Y:S02]  /*7180*/  HADD2.F32 R4, -RZ, R28.H1_H1 ;  /* 0x3000001cff047230 */ /* 0x000fe40000004100 */
[----:B------:R-:W-:Y:S01]  /*7190*/  FMUL R2, R24, R5 ;  /* 0x0000000518027220 */ /* 0x000fe20000400000 */
[--C-:B------:R-:W-:Y:S02]  /*71a0*/  HADD2.F32 R5, -RZ, R29.reuse.H0_H0 ;  /* 0x2000001dff057230 */ /* 0x100fe40000004100 */
[----:B------:R-:W-:Y:S01]  /*71b0*/  FFMA R0, R26, R3, R0 ;  /* 0x000000031a007223 */ /* 0x000fe20000000000 */
[----:B------:R-:W-:Y:S01]  /*71c0*/  FMUL R3, R24, R6 ;  /* 0x0000000618037220 */ /* 0x000fe20000400000 */
[----:B------:R-:W-:Y:S02]  /*71d0*/  HADD2.F32 R6, -RZ, R29.H1_H1 ;  /* 0x3000001dff067230 */ /* 0x000fe40000004100 */
[----:B------:R-:W-:Y:S01]  /*71e0*/  FFMA R2, R26, R4, R2 ;  /* 0x000000041a027223 */ /* 0x000fe20000000002 */
[----:B------:R-:W-:Y:S01]  /*71f0*/  FMUL R7, R24, R7 ;  /* 0x0000000718077220 */ /* 0x000fe20000400000 */
[----:B------:R-:W-:Y:S01]  /*7200*/  FFMA R3, R26, R5, R3 ;  /* 0x000000051a037223 */ /* 0x000fe20000000003 */
[C---:B------:R-:W-:Y:S01]  /*7210*/  FMUL R4, R24.reuse, R8 ;  /* 0x0000000818047220 */ /* 0x040fe20000400000 */
[----:B------:R-:W-:Y:S01]  /*7220*/  FMUL R5, R24, R9 ;  /* 0x0000000918057220 */ /* 0x000fe20000400000 */
[----:B------:R-:W-:Y:S01]  /*7230*/  F2FP.F16.F32.PACK_AB R32, R2, R0 ;  /* 0x000000000220723e */ /* 0x000fe200000000ff */
[C---:B------:R-:W-:Y:S01]  /*7240*/  FFMA R7, R26.reuse, R6, R7 ;  /* 0x000000061a077223 */ /* 0x040fe20000000007 */
[----:B------:R-:W-:Y:S02]  /*7250*/  HADD2.F32 R0, -RZ, R30.H1_H1 ;  /* 0x3000001eff007230 */ /* 0x000fe40000004100 */
[----:B------:R-:W-:Y:S01]  /*7260*/  FFMA R4, R26, R20, R4 ;  /* 0x000000141a047223 */ /* 0x000fe20000000004 */
[--C-:B------:R-:W-:Y:S02]  /*7270*/  HADD2.F32 R2, -RZ, R31.reuse.H0_H0 ;  /* 0x2000001fff027230 */ /* 0x100fe40000004100 */
[----:B------:R-:W-:Y:S01]  /*7280*/  FMUL R6, R24, R10 ;  /* 0x0000000a18067220 */ /* 0x000fe20000400000 */
[----:B------:R-:W-:Y:S01]  /*7290*/  F2FP.F16.F32.PACK_AB R33, R7, R3 ;  /* 0x000000030721723e */ /* 0x000fe200000000ff */
[----:B------:R-:W-:Y:S02]  /*72a0*/  HADD2.F32 R3, -RZ, R31.H1_H1 ;  /* 0x3000001fff037230 */ /* 0x000fe40000004100 */
[----:B------:R-:W-:Y:S01]  /*72b0*/  FFMA R5, R26, R0, R5 ;  /* 0x000000001a057223 */ /* 0x000fe20000000005 */
[C---:B------:R-:W-:Y:S01]  /*72c0*/  FMUL R11, R24.reuse, R11 ;  /* 0x0000000b180b7220 */ /* 0x040fe20000400000 */
[--C-:B----4-:R-:W-:Y:S02]  /*72d0*/  HADD2.F32 R7, -RZ, R36.reuse.H0_H0 ;  /* 0x20000024ff077230 */ /* 0x110fe40000004100 */
[C---:B------:R-:W-:Y:S01]  /*72e0*/  FMUL R8, R24.reuse, R12 ;  /* 0x0000000c18087220 */ /* 0x040fe20000400000 */
[----:B------:R-:W-:Y:S02]  /*72f0*/  HADD2.F32 R0, -RZ, R36.H1_H1 ;  /* 0x30000024ff007230 */ /* 0x000fe40000004100 */
[----:B------:R-:W-:Y:S01]  /*7300*/  FMUL R9, R24, R13 ;  /* 0x0000000d18097220 */ /* 0x000fe20000400000 */
[C---:B------:R-:W-:Y:S01]  /*7310*/  FFMA R6, R26.reuse, R2, R6 ;  /* 0x000000021a067223 */ /* 0x040fe20000000006 */
[C---:B------:R-:W-:Y:S01]  /*7320*/  FFMA R11, R26.reuse, R3, R11 ;  /* 0x000000031a0b7223 */ /* 0x040fe2000000000b */
[C---:B------:R-:W-:Y:S01]  /*7330*/  FFMA R8, R26.reuse, R7, R8 ;  /* 0x000000071a087223 */ /* 0x040fe20000000008 */
[----:B------:R-:W-:Y:S01]  /*7340*/  FFMA R9, R26, R0, R9 ;  /* 0x000000001a097223 */ /* 0x000fe20000000009 */
[--C-:B------:R-:W-:Y:S02]  /*7350*/  HADD2.F32 R2, -RZ, R37.reuse.H0_H0 ;  /* 0x20000025ff027230 */ /* 0x100fe40000004100 */
[C---:B------:R-:W-:Y:S01]  /*7360*/  FMUL R10, R24.reuse, R14 ;  /* 0x0000000e180a7220 */ /* 0x040fe20000400000 */
[----:B------:R-:W-:Y:S02]  /*7370*/  HADD2.F32 R0, -RZ, R37.H1_H1 ;  /* 0x30000025ff007230 */ /* 0x000fe40000004100 */
[----:B------:R-:W-:Y:S01]  /*7380*/  FMUL R15, R24, R15 ;  /* 0x0000000f180f7220 */ /* 0x000fe20000400000 */
[----:B------:R-:W-:Y:S01]  /*7390*/  F2FP.F16.F32.PACK_AB R34, R5, R4 ;  /* 0x000000040522723e */ /* 0x000fe200000000ff */
[----:B------:R-:W-:Y:S01]  /*73a0*/  FFMA R10, R26, R2, R10 ;  /* 0x000000021a0a7223 */ /* 0x000fe2000000000a */
[----:B------:R-:W-:Y:S01]  /*73b0*/  FMUL R12, R24, R16 ;  /* 0x00000010180c7220 */ /* 0x000fe20000400000 */
[----:B------:R-:W-:Y:S01]  /*73c0*/  FFMA R15, R26, R0, R15 ;  /* 0x000000001a0f7223 */ /* 0x000fe2000000000f */
[--C-:B------:R-:W-:Y:S01]  /*73d0*/  HADD2.F32 R0, -RZ, R38.reuse.H0_H0 ;  /* 0x20000026ff007230 */ /* 0x100fe20000004100 */
[----:B------:R-:W-:Y:S01]  /*73e0*/  MOV R5, UR46 ;  /* 0x0000002e00057c02 */ /* 0x000fe20008000f00 */
[----:B------:R-:W-:Y:S02]  /*73f0*/  HADD2.F32 R2, -RZ, R38.H1_H1 ;  /* 0x30000026ff027230 */ /* 0x000fe40000004100 */
[C---:B------:R-:W-:Y:S01]  /*7400*/  FMUL R13, R24.reuse, R17 ;  /* 0x00000011180d7220 */ /* 0x040fe20000400000 */
[--C-:B------:R-:W-:Y:S02]  /*7410*/  HADD2.F32 R3, -RZ, R39.reuse.H0_H0 ;  /* 0x20000027ff037230 */ /* 0x100fe40000004100 */
[C---:B------:R-:W-:Y:S01]  /*7420*/  FMUL R14, R24.reuse, R18 ;  /* 0x00000012180e7220 */ /* 0x040fe20000400000 */
[----:B------:R-:W-:Y:S02]  /*7430*/  HADD2.F32 R4, -RZ, R39.H1_H1 ;  /* 0x30000027ff047230 */ /* 0x000fe40000004100 */
[----:B------:R-:W-:Y:S01]  /*7440*/  FMUL R19, R24, R19 ;  /* 0x0000001318137220 */ /* 0x000fe20000400000 */
[C---:B------:R-:W-:Y:S01]  /*7450*/  FFMA R12, R26.reuse, R0, R12 ;  /* 0x000000001a0c7223 */ /* 0x040fe2000000000c */
[----:B------:R-:W-:Y:S01]  /*7460*/  LEA R5, R5, R44, 0xb ;  /* 0x0000002c05057211 */ /* 0x000fe200078e58ff */
[C---:B------:R-:W-:Y:S01]  /*7470*/  FFMA R13, R26.reuse, R2, R13 ;  /* 0x000000021a0d7223 */ /* 0x040fe2000000000d */
[C---:B------:R-:W-:Y:S01]  /*7480*/  FFMA R14, R26.reuse, R3, R14 ;  /* 0x000000031a0e7223 */ /* 0x040fe2000000000e */
[----:B------:R-:W-:Y:S01]  /*7490*/  FFMA R19, R26, R4, R19 ;  /* 0x000000041a137223 */ /* 0x000fe20000000013 */
[----:B------:R-:W-:Y:S02]  /*74a0*/  F2FP.F16.F32.PACK_AB R35, R11, R6 ;  /* 0x000000060b23723e */ /* 0x000fe400000000ff */
[----:B------:R-:W-:Y:S02]  /*74b0*/  LEA R5, R5, UR44, 0x1 ;  /* 0x0000002c05057c11 */ /* 0x000fe4000f8e08ff */
[----:B------:R-:W-:Y:S02]  /*74c0*/  F2FP.F16.F32.PACK_AB R8, R9, R8 ;  /* 0x000000080908723e */ /* 0x000fe400000000ff */
[----:B------:R-:W-:Y:S01]  /*74d0*/  F2FP.F16.F32.PACK_AB R9, R15, R10 ;  /* 0x0000000a0f09723e */ /* 0x000fe200000000ff */
[----:B------:R1:W-:Y:S01]  /*74e0*/  STSM.16.M88.4 [R5+0x400], R32 ;  /* 0x0004002005007844 */ /* 0x0003e20000000200 */
[----:B------:R-:W-:Y:S02]  /*74f0*/  F2FP.F16.F32.PACK_AB R10, R13, R12 ;  /* 0x0000000c0d0a723e */ /* 0x000fe400000000ff */
[----:B------:R-:W-:Y:S02]  /*7500*/  F2FP.F16.F32.PACK_AB R11, R19, R14 ;  /* 0x0000000e130b723e */ /* 0x000fe400000000ff */
[----:B------:R-:W-:Y:S05]  /*7510*/  IADD3 R0, PT, PT, R62, 0x400, R5 ;  /* 0x000004003e007810 */ /* 0x000fea0007ffe005 */
[----:B------:R1:W-:Y:S01]  /*7520*/  STSM.16.M88.4 [R0], R8 ;  /* 0x0000000800007844 */ /* 0x0003e20000000200 */
[----:B------:R-:W-:Y:S01]  /*7530*/  @!PT LDS RZ, [RZ] ;  /* 0x00000000fffff984 */ /* 0x000fe20000000800 */
[----:B------:R-:W-:Y:S01]  /*7540*/  @!PT LDS RZ, [RZ] ;  /* 0x00000000fffff984 */ /* 0x000fe20000000800 */
[----:B------:R-:W-:Y:S01]  /*7550*/  @!PT LDS RZ, [RZ] ;  /* 0x00000000fffff984 */ /* 0x000fe20000000800 */
[----:B------:R-:W-:Y:S01]  /*7560*/  @!PT LDS RZ, [RZ] ;  /* 0x00000000fffff984 */ /* 0x000fe20000000800 */
[----:B------:R2:W-:Y:S07]  /*7570*/  MEMBAR.ALL.CTA ;  /* 0x0000000000007992 */ /* 0x0005ee0000008000 */
[----:B--2---:R-:W2:Y:S02]  /*7580*/  FENCE.VIEW.ASYNC.S ;  /* 0x00000000000073c6 */ /* 0x004ea40000000000 */
[----:B--2---:R-:W-:Y:S06]  /*7590*/  BAR.SYNC.DEFER_BLOCKING 0x1, 0x80 ;  /* 0x0042000000007b1d */ /* 0x004fec0000010000 */
[----:B------:R-:W-:Y:S05]  /*75a0*/  @P0 BRA `(.L_x_125) ;  /* 0x0000000000200947 */ /* 0x000fea0003800000 */
[----:B------:R-:W2:Y:S01]  /*75b0*/  LDCU.64 UR6, c[0x0][0x348] ;  /* 0x00006900ff0677ac */ /* 0x000ea20008000a00 */
[----:B------:R-:W-:Y:S01]  /*75c0*/  ULEA UR5, UR46, UR44, 0xc ;  /* 0x0000002c2e057291 */ /* 0x000fe2000f8e60ff */
[----:B------:R-:W-:Y:S03]  /*75d0*/  UMOV UR51, UR36 ;  /* 0x0000002400337c82 */ /* 0x000fe60008000000 */
[----:B------:R-:W-:Y:S02]  /*75e0*/  UIADD3 UR48, UPT, UPT, UR5, 0x400, URZ ;  /* 0x0000040005307890 */ /* 0x000fe4000fffe0ff */
[----:B--2---:R-:W-:Y:S04]  /*75f0*/  UIADD3 UR4, UP0, UPT, UR6, 0x680, URZ ;  /* 0x0000068006047890 */ /* 0x004fe8000ff1e0ff */
[----:B------:R-:W-:Y:S09]  /*7600*/  UIADD3.X UR5, UPT, UPT, URZ, UR7, URZ, UP0, !UPT ;  /* 0x00000007ff057290 */ /* 0x000ff200087fe4ff */
[----:B------:R2:W-:Y:S02]  /*7610*/  UTMASTG.3D [UR48], [UR4] ;  /* 0x00000030040073b5 */ /* 0x0005e40008010000 */
[----:B--2---:R0:W-:Y:S02]  /*7620*/  UTMACMDFLUSH ;  /* 0x00000000000079b7 */ /* 0x0041e40000000000 */
.L_x_125:
[----:B------:R-:W-:Y:S05]  /*7630*/  BSYNC.RECONVERGENT B0 ;  /* 0x0000000000007941 */ /* 0x000fea0003800200 */
.L_x_124:
[----:B------:R-:W-:Y:S01]  /*7640*/  UIADD3 UR47, UPT, UPT, UR46, 0x1, URZ ;  /* 0x000000012e2f7890 */ /* 0x000fe2000fffe0ff */
[----:B------:R-:W-:Y:S03]  /*7650*/  BSSY.RECONVERGENT B0, `(.L_x_126) ;  /* 0x0000005000007945 */ /* 0x000fe60003800200 */
[----:B------:R-:W-:Y:S04]  /*7660*/  UISETP.NE.AND UP0, UPT, UR47, 0x3, UPT ;  /* 0x000000032f00788c */ /* 0x000fe8000bf05270 */
[----:B------:R-:W-:Y:S01]  /*7670*/  USEL UR45, UR47, URZ, UP0 ;  /* 0x000000ff2f2d7287 */ /* 0x000fe20008000000 */
[----:B------:R-:W-:Y:S11]  /*7680*/  @P0 BRA `(.L_x_127) ;  /* 0x0000000000040947 */ /* 0x000ff60003800000 */
[----:B------:R-:W-:Y:S04]  /*7690*/  DEPBAR.LE SB0, 0x1 ;  /* 0x000080400000791a */ /* 0x000fe80000000000 */
.L_x_127:
[----:B------:R-:W-:Y:S05]  /*76a0*/  BSYNC.RECONVERGENT B0 ;  /* 0x0000000000007941 */ /* 0x000fea0003800200 */
.L_x_126:
[----:B------:R-:W-:Y:S01]  /*76b0*/  BAR.SYNC.DEFER_BLOCKING 0x1, 0x80 ;  /* 0x0042000000007b1d */ /* 0x000fe20000010000 */
[----:B------:R-:W-:Y:S01]  /*76c0*/  ISETP.NE.AND P1, PT, R61, RZ, PT ;  /* 0x000000ff3d00720c */ /* 0x000fe20003f25270 */
[----:B------:R-:W-:Y:S01]  /*76d0*/  UISETP.NE.AND UP0, UPT, UR53, URZ, UPT ;  /* 0x000000ff3500728c */ /* 0x000fe2000bf05270 */
[----:B------:R-:W-:Y:S11]  /*76e0*/  LEA R2, R64, UR44, 0x3 ;  /* 0x0000002c40027c11 */ /* 0x000ff6000f8e18ff */
[----:B------:R-:W-:Y:S01]  /*76f0*/  @P1 SHF.L.U32 R3, R63, 0x1f, RZ ;  /* 0x0000001f3f031819 */ /* 0x000fe200000006ff */
[----:B------:R-:W-:Y:S06]  /*7700*/  BRA.U !UP0, `(.L_x_128) ;  /* 0x0000000108247547 */ /* 0x000fec000b800000 */
[----:B------:R-:W-:Y:S01]  /*7710*/  IMAD.U32 R4, RZ, RZ, UR52 ;  /* 0x00000034ff047e24 */ /* 0x000fe2000f8e00ff */
[----:B-1----:R-:W-:Y:S01]  /*7720*/  MOV R0, UR54 ;  /* 0x0000003600007c02 */ /* 0x002fe20008000f00 */
[----:B------:R-:W-:Y:S03]  /*7730*/  UIADD3 UR4, UPT, UPT, UR52, 0x1, URZ ;  /* 0x0000000134047890 */ /* 0x000fe6000fffe0ff */
[----:B------:R-:W-:Y:S01]  /*7740*/  @P1 LEA R4, R4, UR44, 0x3 ;  /* 0x0000002c04041c11 */ /* 0x000fe2000f8e18ff */
[----:B------:R-:W-:Y:S04]  /*7750*/  UISETP.NE.AND UP0, UPT, UR4, 0x3, UPT ;  /* 0x000000030400788c */ /* 0x000fe8000bf05270 */
[----:B------:R-:W-:Y:S01]  /*7760*/  @P1 VIADD R4, R4, 0x1b8 ;  /* 0x000001b804041836 */ /* 0x000fe20000000000 */
[----:B------:R-:W-:Y:S04]  /*7770*/  USEL UR52, UR4, URZ, UP0 ;  /* 0x000000ff04347287 */ /* 0x000fe80008000000 */
[----:B------:R-:W-:Y:S04]  /*7780*/  @P1 PRMT R0, R0, 0x654, R4 ;  /* 0x0000065400001816 */ /* 0x000fe80000000004 */
[----:B------:R2:W-:Y:S04]  /*7790*/  @P1 SYNCS.ARRIVE.TRANS64.RED.A1T0 RZ, [R0+URZ], RZ ;  /* 0x000000ff00ff19a7 */ /* 0x0005e800081004ff */
.L_x_128:
[----:B------:R-:W3:Y:S01]  /*77a0*/  @P1 SYNCS.PHASECHK.TRANS64.TRYWAIT P0, [R2+URZ+0x1a0], R3 ;  /* 0x0001a003020015a7 */ /* 0x000ee200080011ff */
[----:B------:R-:W-:Y:S01]  /*77b0*/  BSSY B1, `(.L_x_129) ;  /* 0x0000013000017945 */ /* 0x000fe20003800000 */
[----:B---3--:R-:W-:Y:S03]  /*77c0*/  @P1 SEL R65, RZ, 0x1, !P0 ;  /* 0x00000001ff411807 */ /* 0x008fe60004000000 */
[----:B------:R-:W-:Y:S05]  /*77d0*/  @!P1 BRA `(.L_x_130) ;  /* 0x0000000000409947 */ /* 0x000fea0003800000 */
[----:B------:R-:W-:Y:S01]  /*77e0*/  ISETP.NE.AND P1, PT, R66, RZ, PT ;  /* 0x000000ff4200720c */ /* 0x000fe20003f25270 */
[----:B------:R-:W-:Y:S01]  /*77f0*/  BSSY B0, `(.L_x_131) ;  /* 0x0000009000007945 */ /* 0x000fe20003800000 */
[----:B------:R-:W-:Y:S11]  /*7800*/  ISETP.NE.AND P0, PT, R65, RZ, PT ;  /* 0x000000ff4100720c */ /* 0x000ff60003f05270 */
[----:B------:R-:W-:Y:S05]  /*7810*/  @P1 IMAD R3, R64, 0x800, R44 ;  /* 0x0000080040031824 */ /* 0x000fea00078e022c */
[----:B------:R-:W-:Y:S05]  /*7820*/  @P1 LEA R3, R3, UR44, 0x1 ;  /* 0x0000002c03031c11 */ /* 0x000fea000f8e08ff */
[----:B-12---:R-:W-:Y:S01]  /*7830*/  @P1 IMAD.IADD R0, R62, 0x1, R3 ;  /* 0x000000013e001824 */ /* 0x006fe200078e0203 */
[----:B------:R-:W-:Y:S06]  /*7840*/  @P0 BRA `(.L_x_132) ;  /* 0x00000000000c0947 */ /* 0x000fec0003800000 */
[----:B------:R-:W-:Y:S04]  /*7850*/  SHF.L.U32 R63, R63, 0x1f, RZ ;  /* 0x0000001f3f3f7819 */ /* 0x000fe800000006ff */
[----:B------:R-:W1:Y:S02]  /*7860*/  SYNCS.PHASECHK.TRANS64.TRYWAIT P0, [R2+URZ+0x1a0], R63 ;  /* 0x0001a03f020075a7 */ /* 0x000e6400080011ff */
[----:B-1----:R-:W-:Y:S05]  /*7870*/  @!P0 BRA `(.L_x_133) ;  /* 0x0000001c00608947 */ /* 0x002fea0003800000 */
.L_x_132:
[----:B------:R-:W-:Y:S05]  /*7880*/  BSYNC B0 ;  /* 0x0000000000007941 */ /* 0x000fea0003800000 */
.L_x_131:
[----:B------:R-:W-:Y:S11]  /*7890*/  ISETP.NE.AND P0, PT, R66, RZ, PT ;  /* 0x000000ff4200720c */ /* 0x000ff60003f05270 */
[----:B------:R-:W-:Y:S02]  /*78a0*/  @!UPT UIADD3 URZ, UPT, UPT, URZ, URZ, URZ ;  /* 0x000000fffffff290 */ /* 0x000fe4000fffe0ff */
[----:B------:R-:W-:Y:S05]  /*78b0*/  @P0 WARPSYNC.ALL ;  /* 0x0000000000000948 */ /* 0x000fea0003800000 */
[----:B------:R3:W4:Y:S04]  /*78c0*/  @P0 LDSM.16.M88.4 R28, [R3+0x400] ;  /* 0x00040000031c083b */ /* 0x0007280000000200 */
[----:B------:R3:W2:Y:S02]  /*78d0*/  @P0 LDSM.16.M88.4 R36, [R0+0x400] ;  /* 0x000400000024083b */ /* 0x0006a40000000200 */
.L_x_130:
[----:B------:R-:W-:Y:S05]  /*78e0*/  BSYNC B1 ;  /* 0x0000000000017941 */ /* 0x000fea0003800000 */
.L_x_129:
[----:B-123--:R-:W-:Y:S05]  /*78f0*/  VIADD R0, R25, 0x20 ;  /* 0x0000002019007836 */ /* 0x00efea0000000000 */
[----:B------:R-:W-:Y:S04]  /*7900*/  SHF.R.U32.HI R0, RZ, 0x15, R0 ;  /* 0x00000015ff007819 */ /* 0x000fe80000011600 */
[----:B------:R-:W-:Y:S11]  /*7910*/  LOP3.LUT P0, RZ, R0, 0x3, R46, 0x48, !PT ;  /* 0x0000000300ff7812 */ /* 0x000ff6000780482e */
[----:B------:R-:W-:Y:S02]  /*7920*/  @!UPT UIADD3 URZ, UPT, UPT, URZ, URZ, URZ ;  /* 0x000000fffffff290 */ /* 0x000fe4000fffe0ff */
[----:B------:R-:W-:Y:S05]  /*7930*/  @!P0 BRA `(.L_x_134) ;  /* 0x0000000000408947 */ /* 0x000fea0003800000 */
[----:B------:R-:W1:Y:S01]  /*7940*/  LDCU.64 UR8, c[0x4][0x70] ;  /* 0x01000e00ff0877ac */ /* 0x000e620008000a00 */
[----:B------:R-:W-:Y:S01]  /*7950*/  MOV R3, 0x0 ;  /* 0x0000000000037802 */ /* 0x000fe20000000f00 */
[----:B------:R-:W-:Y:S02]  /*7960*/  HFMA2 R12, -RZ, RZ, 0, 5.9604644775390625e-08 ;  /* 0x00000001ff0c7431 */ /* 0x000fe400000001ff */
[----:B------:R-:W-:Y:S02]  /*7970*/  IMAD.MOV.U32 R8, RZ, RZ, 0x192 ;  /* 0x00000192ff087424 */ /* 0x000fe400078e00ff */
[----:B------:R-:W-:Y:S01]  /*7980*/  IMAD.MOV.U32 R13, RZ, RZ, RZ ;  /* 0x000000ffff0d7224 */ /* 0x000fe200078e00ff */
[----:B------:R-:W2:Y:S01]  /*7990*/  LDCU.64 UR6, c[0x4][0x78] ;  /* 0x01000f00ff0677ac */ /* 0x000ea20008000a00 */
[----:B------:R-:W3:Y:S01]  /*79a0*/  LDC.64 R2, c[0x4][R3] ;  /* 0x0100000003027b82 */ /* 0x000ee20000000a00 */
[----:B------:R-:W5:Y:S01]  /*79b0*/  LDCU.64 UR4, c[0x4][0x10] ;  /* 0x01000200ff0477ac */ /* 0x000f620008000a00 */
[----:B-1----:R-:W-:Y:S01]  /*79c0*/  MOV R5, UR9 ;  /* 0x0000000900057c02 */ /* 0x002fe20008000f00 */
[----:B------:R-:W-:Y:S01]  /*79d0*/  IMAD.U32 R4, RZ, RZ, UR8 ;  /* 0x00000008ff047e24 */ /* 0x000fe2000f8e00ff */
[----:B--2---:R-:W-:Y:S01]  /*79e0*/  MOV R7, UR7 ;  /* 0x0000000700077c02 */ /* 0x004fe20008000f00 */
[----:B------:R-:W-:Y:S01]  /*79f0*/  IMAD.U32 R6, RZ, RZ, UR6 ;  /* 0x00000006ff067e24 */ /* 0x000fe2000f8e00ff */
[----:B-----5:R-:W-:Y:S01]  /*7a00*/  MOV R11, UR5 ;  /* 0x00000005000b7c02 */ /* 0x020fe20008000f00 */
[----:B------:R-:W-:Y:S02]  /*7a10*/  IMAD.U32 R10, RZ, RZ, UR4 ;  /* 0x00000004ff0a7e24 */ /* 0x000fe4000f8e00ff */
[----:B------:R-:W-:Y:S07]  /*7a20*/  LEPC R20, `(.L_x_134) ;  /* 0x000000001014794e */ /* 0x000fee0000000000 */
[----:B---34-:R-:W-:Y:S05]  /*7a30*/  CALL.ABS.NOINC R2 ;  /* 0x0000000002007343 */ /* 0x018fea0003c00000 */
.L_x_134:
[----:B------:R-:W-:Y:S01]  /*7a40*/  ISETP.NE.AND P0, PT, R55, RZ, PT ;  /* 0x000000ff3700720c */ /* 0x000fe20003f05270 */
[----:B------:R-:W-:Y:S05]  /*7a50*/  WARPSYNC.ALL ;  /* 0x0000000000007948 */ /* 0x000fea0003800000 */
[----:B------:R-:W-:Y:S01]  /*7a60*/  R2UR UR4, R25 ;  /* 0x00000000190472ca */ /* 0x000fe200000e0000 */
[--C-:B----4-:R-:W-:Y:S01]  /*7a70*/  HADD2.F32 R20, -RZ, R28.reuse.H0_H0 ;  /* 0x2000001cff147230 */ /* 0x110fe20000004100 */
[----:B------:R-:W-:Y:S01]  /*7a80*/  BSSY.RECONVERGENT B0, `(.L_x_135) ;  /* 0x0000056000007945 */ /* 0x000fe20003800200 */
[----:B------:R-:W-:Y:S02]  /*7a90*/  HADD2.F32 R21, -RZ, R28.H1_H1 ;  /* 0x3000001cff157230 */ /* 0x000fe40000004100 */
[--C-:B------:R-:W-:Y:S02]  /*7aa0*/  HADD2.F32 R25, -RZ, R29.reuse.H0_H0 ;  /* 0x2000001dff197230 */ /* 0x100fe40000004100 */
[----:B------:R-:W-:Y:S02]  /*7ab0*/  HADD2.F32 R28, -RZ, R30.H0_H0 ;  /* 0x2000001eff1c7230 */ /* 0x000fe40000004100 */
[--C-:B------:R-:W-:Y:S02]  /*7ac0*/  HADD2.F32 R32, -RZ, R36.reuse.H0_H0 ;  /* 0x20000024ff207230 */ /* 0x100fe40000004100 */
[----:B------:R-:W-:Y:S02]  /*7ad0*/  HADD2.F32 R33, -RZ, R36.H1_H1 ;  /* 0x30000024ff217230 */ /* 0x000fe40000004100 */
[----:B------:R-:W1:Y:S01]  /*7ae0*/  LDTM.16dp256bit.x4 R4, tmem[UR4+0x20] ;  /* 0x00002004000479ee */ /* 0x000e620008120000 */
[----:B------:R-:W-:Y:S01]  /*7af0*/  NOP ;  /* 0x0000000000007918 */ /* 0x000fe20000000000 */
[----:B------:R-:W-:Y:S01]  /*7b00*/  R2UR UR4, R27 ;  /* 0x000000001b0472ca */ /* 0x000fe200000e0000 */
[----:B------:R-:W-:Y:S02]  /*7b10*/  HADD2.F32 R27, -RZ, R29.H1_H1 ;  /* 0x3000001dff1b7230 */ /* 0x000fe40000004100 */
[----:B------:R-:W-:Y:S02]  /*7b20*/  HADD2.F32 R29, -RZ, R30.H1_H1 ;  /* 0x3000001eff1d7230 */ /* 0x000fe40000004100 */
[--C-:B------:R-:W-:Y:S02]  /*7b30*/  HADD2.F32 R30, -RZ, R31.reuse.H0_H0 ;  /* 0x2000001fff1e7230 */ /* 0x100fe40000004100 */
[----:B------:R-:W-:Y:S02]  /*7b40*/  HADD2.F32 R31, -RZ, R31.H1_H1 ;  /* 0x3000001fff1f7230 */ /* 0x000fe40000004100 */
[--C-:B------:R-:W-:Y:S02]  /*7b50*/  HADD2.F32 R34, -RZ, R37.reuse.H0_H0 ;  /* 0x20000025ff227230 */ /* 0x100fe40000004100 */
[----:B------:R-:W-:Y:S02]  /*7b60*/  HADD2.F32 R35, -RZ, R37.H1_H1 ;  /* 0x30000025ff237230 */ /* 0x000fe40000004100 */
[----:B------:R-:W-:Y:S01]  /*7b70*/  UIADD3 UR4, UPT, UPT, UR4, 0x220, URZ ;  /* 0x0000022004047890 */ /* 0x000fe2000fffe0ff */
[--C-:B------:R-:W-:Y:S02]  /*7b80*/  HADD2.F32 R36, -RZ, R38.reuse.H0_H0 ;  /* 0x20000026ff247230 */ /* 0x100fe40000004100 */
[----:B------:R-:W-:Y:S01]  /*7b90*/  HADD2.F32 R37, -RZ, R38.H1_H1 ;  /* 0x30000026ff257230 */ /* 0x000fe20000004100 */
[----:B------:R-:W-:Y:S01]  /*7ba0*/  UPRMT UR4, UR54, 0x654, UR4 ;  /* 0x0000065436047896 */ /* 0x000fe20008000004 */
[--C-:B------:R-:W-:Y:S02]  /*7bb0*/  HADD2.F32 R38, -RZ, R39.reuse.H0_H0 ;  /* 0x20000027ff267230 */ /* 0x100fe40000004100 */
[----:B------:R-:W-:Y:S02]  /*7bc0*/  HADD2.F32 R39, -RZ, R39.H1_H1 ;  /* 0x30000027ff277230 */ /* 0x000fe40000004100 */
[C---:B-1----:R-:W-:Y:S01]  /*7bd0*/  FMUL R4, R24.reuse, R4 ;  /* 0x0000000418047220 */ /* 0x042fe20000400000 */
[C---:B------:R-:W-:Y:S01]  /*7be0*/  FMUL R5, R24.reuse, R5 ;  /* 0x0000000518057220 */ /* 0x040fe20000400000 */
[C---:B------:R-:W-:Y:S01]  /*7bf0*/  FMUL R6, R24.reuse, R6 ;  /* 0x0000000618067220 */ /* 0x040fe20000400000 */
[----:B------:R-:W-:Y:S01]  /*7c00*/  FMUL R7, R24, R7 ;  /* 0x0000000718077220 */ /* 0x000fe20000400000 */
[----:B------:R-:W-:Y:S01]  /*7c10*/  SYNCS.ARRIVE.TRANS64.RED.A1T0 RZ, [UR4], RZ ;  /* 0x000000ffffff79a7 */ /* 0x000fe20008100404 */
[C---:B------:R-:W-:Y:S01]  /*7c20*/  FFMA R4, R26.reuse, R20, R4 ;  /* 0x000000141a047223 */ /* 0x040fe20000000004 */
[C---:B------:R-:W-:Y:S01]  /*7c30*/  FFMA R5, R26.reuse, R21, R5 ;  /* 0x000000151a057223 */ /* 0x040fe20000000005 */
[C---:B------:R-:W-:Y:S01]  /*7c40*/  FFMA R6, R26.reuse, R25, R6 ;  /* 0x000000191a067223 */ /* 0x040fe20000000006 */
[----:B------:R-:W-:Y:S01]  /*7c50*/  FFMA R7, R26, R27, R7 ;  /* 0x0000001b1a077223 */ /* 0x000fe20000000007 */
[C---:B------:R-:W-:Y:S01]  /*7c60*/  FMUL R8, R24.reuse, R8 ;  /* 0x0000000818087220 */ /* 0x040fe20000400000 */
[C---:B------:R-:W-:Y:S01]  /*7c70*/  FMUL R9, R24.reuse, R9 ;  /* 0x0000000918097220 */ /* 0x040fe20000400000 */
[----:B------:R-:W-:Y:S01]  /*7c80*/  F2FP.F16.F32.PACK_AB R4, R5, R4 ;  /* 0x000000040504723e */ /* 0x000fe200000000ff */
[----:B------:R-:W-:Y:S01]  /*7c90*/  FMUL R10, R24, R10 ;  /* 0x0000000a180a7220 */ /* 0x000fe20000400000 */
[----:B------:R-:W-:Y:S01]  /*7ca0*/  F2FP.F16.F32.PACK_AB R5, R7, R6 ;  /* 0x000000060705723e */ /* 0x000fe200000000ff */
[C---:B------:R-:W-:Y:S01]  /*7cb0*/  FFMA R8, R26.reuse, R28, R8 ;  /* 0x0000001c1a087223 */ /* 0x040fe20000000008 */
[----:B------:R-:W-:Y:S01]  /*7cc0*/  FFMA R9, R26, R29, R9 ;  /* 0x0000001d1a097223 */ /* 0x000fe20000000009 */
[C---:B------:R-:W-:Y:S01]  /*7cd0*/  FMUL R11, R24.reuse, R11 ;  /* 0x0000000b180b7220 */ /* 0x040fe20000400000 */
[C---:B------:R-:W-:Y:S01]  /*7ce0*/  FMUL R0, R24.reuse, R12 ;  /* 0x0000000c18007220 */ /* 0x040fe20000400000 */
[----:B------:R-:W-:Y:S01]  /*7cf0*/  FMUL R2, R24, R13 ;  /* 0x0000000d18027220 */ /* 0x000fe20000400000 */
[----:B------:R-:W-:Y:S01]  /*7d00*/  FFMA R10, R26, R30, R10 ;  /* 0x0000001e1a0a7223 */ /* 0x000fe2000000000a */
[----:B------:R-:W-:Y:S01]  /*7d10*/  FMUL R3, R24, R14 ;  /* 0x0000000e18037220 */ /* 0x000fe20000400000 */
[----:B------:R-:W-:Y:S01]  /*7d20*/  F2FP.F16.F32.PACK_AB R6, R9, R8 ;  /* 0x000000080906723e */ /* 0x000fe200000000ff */
[----:B------:R-:W-:Y:S01]  /*7d30*/  FFMA R11, R26, R31, R11 ;  /* 0x0000001f1a0b7223 */ /* 0x000fe2000000000b */
[C---:B------:R-:W-:Y:S01]  /*7d40*/  FMUL R15, R24.reuse, R15 ;  /* 0x0000000f180f7220 */ /* 0x040fe20000400000 */
[----:B------:R-:W-:Y:S01]  /*7d50*/  FMUL R12, R24, R16 ;  /* 0x00000010180c7220 */ /* 0x000fe20000400000 */
[----:B------:R-:W-:Y:S01]  /*7d60*/  FFMA R0, R26, R32, R0 ;  /* 0x000000201a007223 */ /* 0x000fe20000000000 */
[----:B------:R-:W-:Y:S01]  /*7d70*/  MOV R8, UR45 ;  /* 0x0000002d00087c02 */ /* 0x000fe20008000f00 */
[----:B------:R-:W-:Y:S01]  /*7d80*/  FMUL R13, R24, R17 ;  /* 0x00000011180d7220 */ /* 0x000fe20000400000 */
[----:B------:R-:W-:Y:S01]  /*7d90*/  FFMA R2, R26, R33, R2 ;  /* 0x000000211a027223 */ /* 0x000fe20000000002 */
[----:B------:R-:W-:Y:S01]  /*7da0*/  FMUL R14, R24, R18 ;  /* 0x00000012180e7220 */ /* 0x000fe20000400000 */
[C---:B------:R-:W-:Y:S01]  /*7db0*/  FFMA R3, R26.reuse, R34, R3 ;  /* 0x000000221a037223 */ /* 0x040fe20000000003 */
[----:B------:R-:W-:Y:S01]  /*7dc0*/  FFMA R15, R26, R35, R15 ;  /* 0x000000231a0f7223 */ /* 0x000fe2000000000f */
[----:B------:R-:W-:Y:S01]  /*7dd0*/  FMUL R19, R24, R19 ;  /* 0x0000001318137220 */ /* 0x000fe20000400000 */
[----:B------:R-:W-:Y:S01]  /*7de0*/  FFMA R12, R26, R36, R12 ;  /* 0x000000241a0c7223 */ /* 0x000fe2000000000c */
        /* <DEDUP_REMOVED lines=22> */
[----:B------:R-:W-:Y:S02]  /*7f50*/  ULEA UR5, UR45, UR44, 0xc ;  /* 0x0000002c2d057291 */ /* 0x000fe4000f8e60ff */
[----:B------:R-:W-:Y:S02]  /*7f60*/  UIADD3 UR9, UPT, UPT, UR49, 0x20, URZ ;  /* 0x0000002031097890 */ /* 0x000fe4000fffe0ff */
[----:B------:R-:W-:Y:S01]  /*7f70*/  UIADD3 UR8, UPT, UPT, UR5, 0x400, URZ ;  /* 0x0000040005087890 */ /* 0x000fe2000fffe0ff */
[----:B------:R-:W-:Y:S01]  /*7f80*/  UMOV UR10, UR50 ;  /* 0x00000032000a7c82 */ /* 0x000fe20008000000 */
[----:B------:R-:W-:Y:S01]  /*7f90*/  UMOV UR11, UR36 ;  /* 0x00000024000b7c82 */ /* 0x000fe20008000000 */
[----:B--2---:R-:W-:Y:S04]  /*7fa0*/  UIADD3 UR4, UP0, UPT, UR6, 0x680, URZ ;  /* 0x0000068006047890 */ /* 0x004fe8000ff1e0ff */
[----:B------:R-:W-:Y:S09]  /*7fb0*/  UIADD3.X UR5, UPT, UPT, URZ, UR7, URZ, UP0, !UPT ;  /* 0x00000007ff057290 */ /* 0x000ff200087fe4ff */
[----:B------:R2:W-:Y:S02]  /*7fc0*/  UTMASTG.3D [UR8], [UR4] ;  /* 0x00000008040073b5 */ /* 0x0005e40008010000 */
[----:B--2---:R0:W-:Y:S02]  /*7fd0*/  UTMACMDFLUSH ;  /* 0x00000000000079b7 */ /* 0x0041e40000000000 */
.L_x_136:
[----:B------:R-:W-:Y:S05]  /*7fe0*/  BSYNC.RECONVERGENT B0 ;  /* 0x0000000000007941 */ /* 0x000fea0003800200 */
.L_x_135:
[----:B------:R-:W-:Y:S01]  /*7ff0*/  UIADD3 UR4, UPT, UPT, UR45, 0x1, URZ ;  /* 0x000000012d047890 */ /* 0x000fe2000fffe0ff */
[----:B------:R-:W-:Y:S03]  /*8000*/  BSSY.RECONVERGENT B0, `(.L_x_137) ;  /* 0x0000008000007945 */ /* 0x000fe60003800200 */
[----:B------:R-:W-:Y:S04]  /*8010*/  UISETP.NE.AND UP0, UPT, UR4, 0x3, UPT ;  /* 0x000000030400788c */ /* 0x000fe8000bf05270 */
[----:B------:R-:W-:Y:S02]  /*8020*/  UISETP.EQ.XOR UP1, UPT, UR47, 0x3, !UP0 ;  /* 0x000000032f00788c */ /* 0x000fe4000c722a70 */
[----:B------:R-:W-:Y:S02]  /*8030*/  USEL UR46, UR4, URZ, UP0 ;  /* 0x000000ff042e7287 */ /* 0x000fe40008000000 */
[----:B------:R-:W-:Y:S04]  /*8040*/  USEL UR5, URZ, 0x1, !UP1 ;  /* 0x00000001ff057887 */ /* 0x000fe8000c800000 */
[----:B------:R-:W-:Y:S01]  /*8050*/  ULOP3.LUT UR55, UR55, UR5, URZ, 0x3c, !UPT ;  /* 0x0000000537377292 */ /* 0x000fe2000f8e3cff */
[----:B------:R-:W-:Y:S11]  /*8060*/  @P0 BRA `(.L_x_138) ;  /* 0x0000000000040947 */ /* 0x000ff60003800000 */
[----:B------:R-:W-:Y:S04]  /*8070*/  DEPBAR.LE SB0, 0x1 ;  /* 0x000080400000791a */ /* 0x000fe80000000000 */
.L_x_138:
[----:B------:R-:W-:Y:S05]  /*8080*/  BSYNC.RECONVERGENT B0 ;  /* 0x0000000000007941 */ /* 0x000fea0003800200 */
.L_x_137:
[----:B------:R-:W-:Y:S01]  /*8090*/  BAR.SYNC.DEFER_BLOCKING 0x1, 0x80 ;  /* 0x0042000000007b1d */ /* 0x000fe20000010000 */
[----:B------:R-:W-:Y:S01]  /*80a0*/  UISETP.NE.AND UP0, UPT, UR53, -0x2, UPT ;  /* 0xfffffffe3500788c */ /* 0x000fe2000bf05270 */
[----:B------:R-:W-:Y:S08]  /*80b0*/  IADD3 R22, PT, PT, R22, 0x1, RZ ;  /* 0x0000000116167810 */ /* 0x000ff00007ffe0ff */
[----:B------:R-:W-:Y:S05]  /*80c0*/  BRA.U !UP0, `(.L_x_139) ;  /* 0x0000000108287547 */ /* 0x000fea000b800000 */
[----:B------:R-:W-:Y:S01]  /*80d0*/  ISETP.NE.AND P0, PT, R61, RZ, PT ;  /* 0x000000ff3d00720c */ /* 0x000fe20003f05270 */
[----:B------:R-:W-:Y:S01]  /*80e0*/  IMAD.U32 R2, RZ, RZ, UR52 ;  /* 0x00000034ff027e24 */ /* 0x000fe2000f8e00ff */
[----:B------:R-:W-:Y:S01]  /*80f0*/  UIADD3 UR4, UPT, UPT, UR52, 0x1, URZ ;  /* 0x0000000134047890 */ /* 0x000fe2000fffe0ff */
[----:B------:R-:W-:Y:S03]  /*8100*/  IMAD.U32 R0, RZ, RZ, UR54 ;  /* 0x00000036ff007e24 */ /* 0x000fe6000f8e00ff */
[----:B------:R-:W-:Y:S04]  /*8110*/  UISETP.NE.AND UP0, UPT, UR4, 0x3, UPT ;  /* 0x000000030400788c */ /* 0x000fe8000bf05270 */
[----:B------:R-:W-:Y:S03]  /*8120*/  USEL UR52, UR4, URZ, UP0 ;  /* 0x000000ff04347287 */ /* 0x000fe60008000000 */
[----:B------:R-:W-:Y:S05]  /*8130*/  @P0 LEA R2, R2, UR44, 0x3 ;  /* 0x0000002c02020c11 */ /* 0x000fea000f8e18ff */
[----:B------:R-:W-:Y:S05]  /*8140*/  @P0 VIADD R2, R2, 0x1b8 ;  /* 0x000001b802020836 */ /* 0x000fea0000000000 */
[----:B------:R-:W-:Y:S04]  /*8150*/  @P0 PRMT R0, R0, 0x654, R2 ;  /* 0x0000065400000816 */ /* 0x000fe80000000002 */
[----:B------:R2:W-:Y:S03]  /*8160*/  @P0 SYNCS.ARRIVE.TRANS64.RED.A1T0 RZ, [R0+URZ], RZ ;  /* 0x000000ff00ff09a7 */ /* 0x0005e600081004ff */
.L_x_139:
[----:B------:R-:W-:Y:S01]  /*8170*/  R2UR UR6, R60 ;  /* 0x000000003c0672ca */ /* 0x000fe200000e0000 */
[----:B------:R-:W-:Y:S01]  /*8180*/  UIADD3 UR53, UPT, UPT, UR53, 0x2, URZ ;  /* 0x0000000235357890 */ /* 0x000fe2000fffe0ff */
[----:B------:R-:W-:Y:S02]  /*8190*/  R2UR UR5, R47 ;  /* 0x000000002f0572ca */ /* 0x000fe400000e0000 */
[----:B------:R-:W-:Y:S02]  /*81a0*/  R2UR UR4, R48 ;  /* 0x00000000300472ca */ /* 0x000fe400000e0000 */
[----:B------:R-:W-:Y:S02]  /*81b0*/  R2UR UR36, R58 ;  /* 0x000000003a2472ca */ /* 0x000fe400000e0000 */
[----:B------:R-:W-:Y:S02]  /*81c0*/  ISETP.NE.AND P0, PT, R51, 0x2, PT ;  /* 0x000000023300780c */ /* 0x000fe40003f05270 */
[----:B------:R-:W-:Y:S02]  /*81d0*/  ISETP.NE.AND P1, PT, R22, 0x4, PT ;  /* 0x000000041600780c */ /* 0x000fe40003f25270 */
[----:B------:R-:W-:Y:S01]  /*81e0*/  SEL R2, RZ, 0x1, P0 ;  /* 0x00000001ff027807 */ /* 0x000fe20000000000 */
[----:B------:R-:W-:Y:S01]  /*81f0*/  UISETP.NE.AND UP0, UPT, UR6, URZ, UPT ;  /* 0x000000ff0600728c */ /* 0x000fe2000bf05270 */
[----:B--2---:R-:W-:Y:S01]  /*8200*/  SEL R0, RZ, 0x1, P1 ;  /* 0x00000001ff007807 */ /* 0x004fe20000800000 */
[----:B------:R-:W-:Y:S01]  /*8210*/  UIADD3 UR30, UPT, UPT, UR37, UR5, URZ ;  /* 0x00000005251e7290 */ /* 0x000fe2000fffe0ff */
[----:B------:R-:W-:Y:S01]  /*8220*/  LOP3.LUT R52, R52, R2, RZ, 0x3c, !PT ;  /* 0x0000000234347212 */ /* 0x000fe200078e3cff */
[----:B------:R-:W-:Y:S01]  /*8230*/  UIADD3 UR26, UPT, UPT, UR38, UR4, URZ ;  /* 0x00000004261a7290 */ /* 0x000fe2000fffe0ff */
[----:B------:R-:W-:Y:S02]  /*8240*/  LOP3.LUT R53, R53, R0, RZ, 0x3c, !PT ;  /* 0x0000000035357212 */ /* 0x000fe400078e3cff */
[----:B------:R-:W-:Y:S02]  /*8250*/  SEL R51, R51, RZ, P0 ;  /* 0x000000ff33337207 */ /* 0x000fe40000000000 */
[----:B------:R-:W-:Y:S01]  /*8260*/  SEL R22, R22, RZ, P1 ;  /* 0x000000ff16167207 */ /* 0x000fe20000800000 */
[----:B------:R-:W-:Y:S06]  /*8270*/  BRA.U UP0, `(.L_x_140) ;  /* 0xffffffdd005c7547 */ /* 0x000fec000b83ffff */
[----:B------:R-:W-:-:S13]  /*8280*/  R2UR UR4, R49 ;  /* 0x00000000310472ca */ /* 0x000fda00000e0000 */
[----:B------:R-:W-:-:S09]  /*8290*/  UISETP.NE.AND UP0, UPT, UR4, URZ, UPT ;  /* 0x000000ff0400728c */ /* 0x000fd2000bf05270 */
[----:B------:R-:W-:Y:S05]  /*82a0*/  BRA.U !UP0, `(.L_x_141) ;  /* 0x0000000108487547 */ /* 0x000fea000b800000 */
[----:B------:R-:W2:Y:S02]  /*82b0*/  LDCU.64 UR4, c[0x0][0x890] ;  /* 0x00011200ff0477ac */ /* 0x000ea40008000a00 */
[----:B--2---:R-:W-:-:S04]  /*82c0*/  UISETP.NE.U32.AND UP0, UPT, UR4, URZ, UPT ;  /* 0x000000ff0400728c */ /* 0x004fc8000bf05070 */
[----:B------:R-:W-:-:S09]  /*82d0*/  UISETP.NE.AND.EX UP0, UPT, UR5, URZ, UPT, UP0 ;  /* 0x000000ff0500728c */ /* 0x000fd2000bf05300 */
[----:B------:R-:W-:Y:S05]  /*82e0*/  BRA.U UP0, `(.L_x_142) ;  /* 0x00000001000c7547 */ /* 0x000fea000b800000 */
[----:B------:R-:W-:-:S13]  /*82f0*/  FSETP.NEU.AND P0, PT, R26, RZ, PT ;  /* 0x000000ff1a00720b */ /* 0x000fda0003f0d000 */
[----:B------:R-:W-:Y:S05]  /*8300*/  @!P0 EXIT ;  /* 0x000000000000894d */ /* 0x000fea0003800000 */
[----:B------:R-:W-:Y:S05]  /*8310*/  BRA `(.L_x_141) ;  /* 0x00000000002c7947 */ /* 0x000fea0003800000 */
.L_x_142:
[----:B------:R-:W-:Y:S01]  /*8320*/  ISETP.NE.AND P0, PT, R50, RZ, PT ;  /* 0x000000ff3200720c */ /* 0x000fe20003f05270 */
[----:B------:R-:W-:-:S12]  /*8330*/  BSSY.RECONVERGENT B0, `(.L_x_141) ;  /* 0x0000009000007945 */ /* 0x000fd80003800200 */
[----:B------:R-:W-:Y:S05]  /*8340*/  @P0 BRA `(.L_x_143) ;  /* 0x0000000000140947 */ /* 0x000fea0003800000 */
[----:B------:R-:W2:Y:S02]  /*8350*/  LDCU.64 UR4, c[0x0][0x888] ;  /* 0x00011100ff0477ac */ /* 0x000ea40008000a00 */
[----:B--2---:R-:W-:-:S04]  /*8360*/  ISETP.NE.U32.AND P0, PT, RZ, UR4, PT ;  /* 0x00000004ff007c0c */ /* 0x004fc8000bf05070 */
[----:B------:R-:W-:-:S13]  /*8370*/  ISETP.NE.AND.EX P0, PT, RZ, UR5, PT, P0 ;  /* 0x00000005ff007c0c */ /* 0x000fda000bf05300 */
[----:B------:R-:W-:Y:S05]  /*8380*/  @!P0 EXIT ;  /* 0x000000000000894d */ /* 0x000fea0003800000 */
[----:B------:R-:W-:Y:S05]  /*8390*/  BRA `(.L_x_144) ;  /* 0x0000000000087947 */ /* 0x000fea0003800000 */
.L_x_143:
[----:B------:R-:W-:-:S13]  /*83a0*/  FSETP.NEU.AND P0, PT, R26, RZ, PT ;  /* 0x000000ff1a00720b */ /* 0x000fda0003f0d000 */
[----:B------:R-:W-:Y:S05]  /*83b0*/  @!P0 EXIT ;  /* 0x000000000000894d */ /* 0x000fea0003800000 */
.L_x_144:
[----:B------:R-:W-:Y:S05]  /*83c0*/  BSYNC.RECONVERGENT B0 ;  /* 0x0000000000007941 */ /* 0x000fea0003800200 */
.L_x_141:
[----:B------:R-:W-:Y:S01]  /*83d0*/  ULEA UR4, UR52, UR44, 0x3 ;  /* 0x0000002c34047291 */ /* 0x000fe2000f8e18ff */
[----:B------:R-:W-:-:S04]  /*83e0*/  DEPBAR.LE SB0, 0x0 ;  /* 0x000080000000791a */ /* 0x000fc80000000000 */
[----:B------:R-:W-:-:S04]  /*83f0*/  UIADD3 UR4, UPT, UPT, UR4, 0x1b8, URZ ;  /* 0x000001b804047890 */ /* 0x000fc8000fffe0ff */
[----:B------:R-:W-:-:S09]  /*8400*/  UPRMT UR4, UR54, 0x654, UR4 ;  /* 0x0000065436047896 */ /* 0x000fd20008000004 */
[----:B------:R-:W-:Y:S01]  /*8410*/  SYNCS.ARRIVE.TRANS64.RED.A1T0 RZ, [UR4], RZ ;  /* 0x000000ffffff79a7 */ /* 0x000fe20008100404 */
[----:B------:R-:W-:Y:S05]  /*8420*/  EXIT ;  /* 0x000000000000794d */ /* 0x000fea0003800000 */
.L_x_25:
[----:B---3--:R3:W4:Y:S02]  /*8430*/  SYNCS.PHASECHK.TRANS64.TRYWAIT P0, [R0+URZ+0x250], R2 ;  /* 0x00025002000075a7 */ /* 0x00872400080011ff */
[----:B----4-:R-:W-:Y:S05]  /*8440*/  @!P0 NANOSLEEP.SYNCS 0x989680 ;  /* 0x009896800000895d */ /* 0x010fea0003900000 */
[----:B------:R-:W4:Y:S02]  /*8450*/  @!P0 SYNCS.PHASECHK.TRANS64 P0, [R0+URZ+0x250], R2 ;  /* 0x00025002000085a7 */ /* 0x000f2400080010ff */
[----:B----4-:R-:W-:Y:S05]  /*8460*/  @!P0 BRA `(.L_x_25) ;  /* 0xfffffffc00f08947 */ /* 0x010fea000383ffff */
[----:B------:R-:W-:Y:S05]  /*8470*/  BRA `(.L_x_145) ;  /* 0xffffff9400b87947 */ /* 0x000fea000383ffff */
.L_x_28:
[----:B--2---:R-:W-:-:S07]  /*8480*/  MOV R0, UR33 ;  /* 0x0000002100007c02 */ /* 0x004fce0008000f00 */
.L_x_146:
[----:B--2---:R2:W3:Y:S02]  /*8490*/  SYNCS.PHASECHK.TRANS64.TRYWAIT P0, [R0+URZ+0xd0], R3 ;  /* 0x0000d003000075a7 */ /* 0x0044e400080011ff */
[----:B---3--:R-:W-:Y:S05]  /*84a0*/  @!P0 NANOSLEEP.SYNCS 0x989680 ;  /* 0x009896800000895d */ /* 0x008fea0003900000 */
[----:B------:R-:W3:Y:S02]  /*84b0*/  @!P0 SYNCS.PHASECHK.TRANS64 P0, [R0+URZ+0xd0], R3 ;  /* 0x0000d003000085a7 */ /* 0x000ee400080010ff */
[----:B---3--:R-:W-:Y:S05]  /*84c0*/  @!P0 BRA `(.L_x_146) ;  /* 0xfffffffc00f08947 */ /* 0x008fea000383ffff */
[----:B------:R-:W-:Y:S05]  /*84d0*/  BRA `(.L_x_27) ;  /* 0xffffff9800007947 */ /* 0x000fea000383ffff */
.L_x_35:
[----:B-1----:R-:W-:-:S07]  /*84e0*/  MOV R0, UR17 ;  /* 0x0000001100007c02 */ /* 0x002fce0008000f00 */
.L_x_147:
[----:B-1----:R1:W2:Y:S02]  /*84f0*/  SYNCS.PHASECHK.TRANS64.TRYWAIT P0, [R0+URZ+0xd0], R3 ;  /* 0x0000d003000075a7 */ /* 0x0022a400080011ff */
[----:B--2---:R-:W-:Y:S05]  /*8500*/  @!P0 NANOSLEEP.SYNCS 0x989680 ;  /* 0x009896800000895d */ /* 0x004fea0003900000 */
[----:B------:R-:W2:Y:S02]  /*8510*/  @!P0 SYNCS.PHASECHK.TRANS64 P0, [R0+URZ+0xd0], R3 ;  /* 0x0000d003000085a7 */ /* 0x000ea400080010ff */
[----:B--2---:R-:W-:Y:S05]  /*8520*/  @!P0 BRA `(.L_x_147) ;  /* 0xfffffffc00f08947 */ /* 0x004fea000383ffff */
[----:B------:R-:W-:Y:S05]  /*8530*/  BRA `(.L_x_34) ;  /* 0xffffff9800c07947 */ /* 0x000fea000383ffff */
.L_x_40:
[----:B-1----:R1:W2:Y:S02]  /*8540*/  SYNCS.PHASECHK.TRANS64.TRYWAIT P0, [R3+URZ+0x1e0], R0 ;  /* 0x0001e000030075a7 */ /* 0x0022a400080011ff */
[----:B--2---:R-:W-:Y:S05]  /*8550*/  @!P0 NANOSLEEP.SYNCS 0x989680 ;  /* 0x009896800000895d */ /* 0x004fea0003900000 */
[----:B------:R-:W2:Y:S02]  /*8560*/  @!P0 SYNCS.PHASECHK.TRANS64 P0, [R3+URZ+0x1e0], R0 ;  /* 0x0001e000030085a7 */ /* 0x000ea400080010ff */
[----:B--2---:R-:W-:Y:S05]  /*8570*/  @!P0 BRA `(.L_x_40) ;  /* 0xfffffffc00f08947 */ /* 0x004fea000383ffff */
[----:B------:R-:W-:Y:S05]  /*8580*/  BRA `(.L_x_148) ;  /* 0xffffff9c00687947 */ /* 0x000fea000383ffff */
.L_x_44:
[----:B------:R-:W-:-:S07]  /*8590*/  MOV R0, UR4 ;  /* 0x0000000400007c02 */ /* 0x000fce0008000f00 */
.L_x_149:
[----:B-1----:R1:W2:Y:S02]  /*85a0*/  SYNCS.PHASECHK.TRANS64.TRYWAIT P0, [R0+URZ], R2 ;  /* 0x00000002000075a7 */ /* 0x0022a400080011ff */
[----:B--2---:R-:W-:Y:S05]  /*85b0*/  @!P0 NANOSLEEP.SYNCS 0x989680 ;  /* 0x009896800000895d */ /* 0x004fea0003900000 */
[----:B------:R-:W2:Y:S02]  /*85c0*/  @!P0 SYNCS.PHASECHK.TRANS64 P0, [R0+URZ], R2 ;  /* 0x00000002000085a7 */ /* 0x000ea400080010ff */
[----:B--2---:R-:W-:Y:S05]  /*85d0*/  @!P0 BRA `(.L_x_149) ;  /* 0xfffffffc00f08947 */ /* 0x004fea000383ffff */
[----:B------:R-:W-:Y:S05]  /*85e0*/  BRA `(.L_x_150) ;  /* 0xffffffa400147947 */ /* 0x000fea000383ffff */
.L_x_45:
[----:B------:R-:W-:-:S07]  /*85f0*/  MOV R0, UR5 ;  /* 0x0000000500007c02 */ /* 0x000fce0008000f00 */
.L_x_151:
[----:B-1----:R1:W2:Y:S02]  /*8600*/  SYNCS.PHASECHK.TRANS64.TRYWAIT P0, [R0+URZ], R3 ;  /* 0x00000003000075a7 */ /* 0x0022a400080011ff */
[----:B--2---:R-:W-:Y:S05]  /*8610*/  @!P0 NANOSLEEP.SYNCS 0x989680 ;  /* 0x009896800000895d */ /* 0x004fea0003900000 */
[----:B------:R-:W2:Y:S02]  /*8620*/  @!P0 SYNCS.PHASECHK.TRANS64 P0, [R0+URZ], R3 ;  /* 0x00000003000085a7 */ /* 0x000ea400080010ff */
[----:B--2---:R-:W-:Y:S05]  /*8630*/  @!P0 BRA `(.L_x_151) ;  /* 0xfffffffc00f08947 */ /* 0x004fea000383ffff */
[----:B------:R-:W-:Y:S05]  /*8640*/  BRA `(.L_x_152) ;  /* 0xffffffa400207947 */ /* 0x000fea000383ffff */
.L_x_46:
[----:B------:R-:W-:-:S07]  /*8650*/  MOV R0, UR5 ;  /* 0x0000000500007c02 */ /* 0x000fce0008000f00 */
.L_x_153:
[----:B-1----:R1:W2:Y:S02]  /*8660*/  SYNCS.PHASECHK.TRANS64.TRYWAIT P0, [R0+URZ], R3 ;  /* 0x00000003000075a7 */ /* 0x0022a400080011ff */
[----:B--2---:R-:W-:Y:S05]  /*8670*/  @!P0 NANOSLEEP.SYNCS 0x989680 ;  /* 0x009896800000895d */ /* 0x004fea0003900000 */
[----:B------:R-:W2:Y:S02]  /*8680*/  @!P0 SYNCS.PHASECHK.TRANS64 P0, [R0+URZ], R3 ;  /* 0x00000003000085a7 */ /* 0x000ea400080010ff */
[----:B--2---:R-:W-:Y:S05]  /*8690*/  @!P0 BRA `(.L_x_153) ;  /* 0xfffffffc00f08947 */ /* 0x004fea000383ffff */
[----:B------:R-:W-:Y:S05]  /*86a0*/  BRA `(.L_x_154) ;  /* 0xffffffa4002c7947 */ /* 0x000fea000383ffff */
.L_x_47:
[----:B------:R-:W-:-:S07]  /*86b0*/  MOV R0, UR5 ;  /* 0x0000000500007c02 */ /* 0x000fce0008000f00 */
.L_x_155:
[----:B-1----:R1:W2:Y:S02]  /*86c0*/  SYNCS.PHASECHK.TRANS64.TRYWAIT P0, [R0+URZ], R3 ;  /* 0x00000003000075a7 */ /* 0x0022a400080011ff */
[----:B--2---:R-:W-:Y:S05]  /*86d0*/  @!P0 NANOSLEEP.SYNCS 0x989680 ;  /* 0x009896800000895d */ /* 0x004fea0003900000 */
[----:B------:R-:W2:Y:S02]  /*86e0*/  @!P0 SYNCS.PHASECHK.TRANS64 P0, [R0+URZ], R3 ;  /* 0x00000003000085a7 */ /* 0x000ea400080010ff */
[----:B--2---:R-:W-:Y:S05]  /*86f0*/  @!P0 BRA `(.L_x_155) ;  /* 0xfffffffc00f08947 */ /* 0x004fea000383ffff */
[----:B------:R-:W-:Y:S05]  /*8700*/  BRA `(.L_x_156) ;  /* 0xffffffa400387947 */ /* 0x000fea000383ffff */
.L_x_48:
[----:B------:R-:W-:-:S07]  /*8710*/  MOV R0, UR5 ;  /* 0x0000000500007c02 */ /* 0x000fce0008000f00 */
.L_x_157:
[----:B-1----:R1:W2:Y:S02]  /*8720*/  SYNCS.PHASECHK.TRANS64.TRYWAIT P0, [R0+URZ], R3 ;  /* 0x00000003000075a7 */ /* 0x0022a400080011ff */
[----:B--2---:R-:W-:Y:S05]  /*8730*/  @!P0 NANOSLEEP.SYNCS 0x989680 ;  /* 0x009896800000895d */ /* 0x004fea0003900000 */
[----:B------:R-:W2:Y:S02]  /*8740*/  @!P0 SYNCS.PHASECHK.TRANS64 P0, [R0+URZ], R3 ;  /* 0x00000003000085a7 */ /* 0x000ea400080010ff */
[----:B--2---:R-:W-:Y:S05]  /*8750*/  @!P0 BRA `(.L_x_157) ;  /* 0xfffffffc00f08947 */ /* 0x004fea000383ffff */
[----:B------:R-:W-:Y:S05]  /*8760*/  BRA `(.L_x_158) ;  /* 0xffffffa400447947 */ /* 0x000fea000383ffff */
.L_x_49:
[----:B------:R-:W-:-:S07]  /*8770*/  MOV R0, UR5 ;  /* 0x0000000500007c02 */ /* 0x000fce0008000f00 */
.L_x_159:
[----:B-1----:R1:W2:Y:S02]  /*8780*/  SYNCS.PHASECHK.TRANS64.TRYWAIT P0, [R0+URZ], R3 ;  /* 0x00000003000075a7 */ /* 0x0022a400080011ff */
[----:B--2---:R-:W-:Y:S05]  /*8790*/  @!P0 NANOSLEEP.SYNCS 0x989680 ;  /* 0x009896800000895d */ /* 0x004fea0003900000 */
[----:B------:R-:W2:Y:S02]  /*87a0*/  @!P0 SYNCS.PHASECHK.TRANS64 P0, [R0+URZ], R3 ;  /* 0x00000003000085a7 */ /* 0x000ea400080010ff */
[----:B--2---:R-:W-:Y:S05]  /*87b0*/  @!P0 BRA `(.L_x_159) ;  /* 0xfffffffc00f08947 */ /* 0x004fea000383ffff */
[----:B------:R-:W-:Y:S05]  /*87c0*/  BRA `(.L_x_160) ;  /* 0xffffffa400507947 */ /* 0x000fea000383ffff */
.L_x_50:
[----:B------:R-:W-:-:S07]  /*87d0*/  MOV R0, UR5 ;  /* 0x0000000500007c02 */ /* 0x000fce0008000f00 */
.L_x_161:
[----:B-1----:R1:W2:Y:S02]  /*87e0*/  SYNCS.PHASECHK.TRANS64.TRYWAIT P0, [R0+URZ], R3 ;  /* 0x00000003000075a7 */ /* 0x0022a400080011ff */
[----:B--2---:R-:W-:Y:S05]  /*87f0*/  @!P0 NANOSLEEP.SYNCS 0x989680 ;  /* 0x009896800000895d */ /* 0x004fea0003900000 */
[----:B------:R-:W2:Y:S02]  /*8800*/  @!P0 SYNCS.PHASECHK.TRANS64 P0, [R0+URZ], R3 ;  /* 0x00000003000085a7 */ /* 0x000ea400080010ff */
[----:B--2---:R-:W-:Y:S05]  /*8810*/  @!P0 BRA `(.L_x_161) ;  /* 0xfffffffc00f08947 */ /* 0x004fea000383ffff */
[----:B------:R-:W-:Y:S05]  /*8820*/  BRA `(.L_x_162) ;  /* 0xffffffa4005c7947 */ /* 0x000fea000383ffff */
.L_x_51:
[----:B------:R-:W-:-:S07]  /*8830*/  MOV R0, UR5 ;  /* 0x0000000500007c02 */ /* 0x000fce0008000f00 */
.L_x_163:
[----:B-1----:R1:W2:Y:S02]  /*8840*/  SYNCS.PHASECHK.TRANS64.TRYWAIT P0, [R0+URZ], R3 ;  /* 0x00000003000075a7 */ /* 0x0022a400080011ff */
[----:B--2---:R-:W-:Y:S05]  /*8850*/  @!P0 NANOSLEEP.SYNCS 0x989680 ;  /* 0x009896800000895d */ /* 0x004fea0003900000 */
[----:B------:R-:W2:Y:S02]  /*8860*/  @!P0 SYNCS.PHASECHK.TRANS64 P0, [R0+URZ], R3 ;  /* 0x00000003000085a7 */ /* 0x000ea400080010ff */
[----:B--2---:R-:W-:Y:S05]  /*8870*/  @!P0 BRA `(.L_x_163) ;  /* 0xfffffffc00f08947 */ /* 0x004fea000383ffff */
[----:B------:R-:W-:Y:S05]  /*8880*/  BRA `(.L_x_164) ;  /* 0xffffffa400687947 */ /* 0x000fea000383ffff */
.L_x_52:
[----:B------:R-:W-:-:S07]  /*8890*/  MOV R0, UR5 ;  /* 0x0000000500007c02 */ /* 0x000fce0008000f00 */
.L_x_165:
[----:B-1----:R1:W2:Y:S02]  /*88a0*/  SYNCS.PHASECHK.TRANS64.TRYWAIT P0, [R0+URZ], R3 ;  /* 0x00000003000075a7 */ /* 0x0022a400080011ff */
[----:B--2---:R-:W-:Y:S05]  /*88b0*/  @!P0 NANOSLEEP.SYNCS 0x989680 ;  /* 0x009896800000895d */ /* 0x004fea0003900000 */
[----:B------:R-:W2:Y:S02]  /*88c0*/  @!P0 SYNCS.PHASECHK.TRANS64 P0, [R0+URZ], R3 ;  /* 0x00000003000085a7 */ /* 0x000ea400080010ff */
[----:B--2---:R-:W-:Y:S05]  /*88d0*/  @!P0 BRA `(.L_x_165) ;  /* 0xfffffffc00f08947 */ /* 0x004fea000383ffff */
[----:B------:R-:W-:Y:S05]  /*88e0*/  BRA `(.L_x_166) ;  /* 0xffffffa400747947 */ /* 0x000fea000383ffff */
.L_x_53:
[----:B------:R-:W-:-:S07]  /*88f0*/  MOV R0, UR5 ;  /* 0x0000000500007c02 */ /* 0x000fce0008000f00 */
.L_x_167:
[----:B-1----:R1:W2:Y:S02]  /*8900*/  SYNCS.PHASECHK.TRANS64.TRYWAIT P0, [R0+URZ], R3 ;  /* 0x00000003000075a7 */ /* 0x0022a400080011ff */
[----:B--2---:R-:W-:Y:S05]  /*8910*/  @!P0 NANOSLEEP.SYNCS 0x989680 ;  /* 0x009896800000895d */ /* 0x004fea0003900000 */
[----:B------:R-:W2:Y:S02]  /*8920*/  @!P0 SYNCS.PHASECHK.TRANS64 P0, [R0+URZ], R3 ;  /* 0x00000003000085a7 */ /* 0x000ea400080010ff */
[----:B--2---:R-:W-:Y:S05]  /*8930*/  @!P0 BRA `(.L_x_167) ;  /* 0xfffffffc00f08947 */ /* 0x004fea000383ffff */
[----:B------:R-:W-:Y:S05]  /*8940*/  BRA `(.L_x_168) ;  /* 0xffffffa400807947 */ /* 0x000fea000383ffff */
.L_x_54:
[----:B------:R-:W-:-:S07]  /*8950*/  MOV R0, UR5 ;  /* 0x0000000500007c02 */ /* 0x000fce0008000f00 */
.L_x_169:
[----:B-1----:R1:W2:Y:S02]  /*8960*/  SYNCS.PHASECHK.TRANS64.TRYWAIT P0, [R0+URZ], R3 ;  /* 0x00000003000075a7 */ /* 0x0022a400080011ff */
[----:B--2---:R-:W-:Y:S05]  /*8970*/  @!P0 NANOSLEEP.SYNCS 0x989680 ;  /* 0x009896800000895d */ /* 0x004fea0003900000 */
[----:B------:R-:W2:Y:S02]  /*8980*/  @!P0 SYNCS.PHASECHK.TRANS64 P0, [R0+URZ], R3 ;  /* 0x00000003000085a7 */ /* 0x000ea400080010ff */
[----:B--2---:R-:W-:Y:S05]  /*8990*/  @!P0 BRA `(.L_x_169) ;  /* 0xfffffffc00f08947 */ /* 0x004fea000383ffff */
[----:B------:R-:W-:Y:S05]  /*89a0*/  BRA `(.L_x_170) ;  /* 0xffffffa4008c7947 */ /* 0x000fea000383ffff */
.L_x_55:
[----:B------:R-:W-:-:S07]  /*89b0*/  MOV R0, UR5 ;  /* 0x0000000500007c02 */ /* 0x000fce0008000f00 */
.L_x_171:
[----:B-1----:R1:W2:Y:S02]  /*89c0*/  SYNCS.PHASECHK.TRANS64.TRYWAIT P0, [R0+URZ], R3 ;  /* 0x00000003000075a7 */ /* 0x0022a400080011ff */
[----:B--2---:R-:W-:Y:S05]  /*89d0*/  @!P0 NANOSLEEP.SYNCS 0x989680 ;  /* 0x009896800000895d */ /* 0x004fea0003900000 */
[----:B------:R-:W2:Y:S02]  /*89e0*/  @!P0 SYNCS.PHASECHK.TRANS64 P0, [R0+URZ], R3 ;  /* 0x00000003000085a7 */ /* 0x000ea400080010ff */
[----:B--2---:R-:W-:Y:S05]  /*89f0*/  @!P0 BRA `(.L_x_171) ;  /* 0xfffffffc00f08947 */ /* 0x004fea000383ffff */
[----:B------:R-:W-:Y:S05]  /*8a00*/  BRA `(.L_x_172) ;  /* 0xffffffa400987947 */ /* 0x000fea000383ffff */
.L_x_56:
[----:B------:R-:W-:-:S07]  /*8a10*/  MOV R0, UR5 ;  /* 0x0000000500007c02 */ /* 0x000fce0008000f00 */
.L_x_173:
[----:B-1----:R1:W2:Y:S02]  /*8a20*/  SYNCS.PHASECHK.TRANS64.TRYWAIT P0, [R0+URZ], R3 ;  /* 0x00000003000075a7 */ /* 0x0022a400080011ff */
[----:B--2---:R-:W-:Y:S05]  /*8a30*/  @!P0 NANOSLEEP.SYNCS 0x989680 ;  /* 0x009896800000895d */ /* 0x004fea0003900000 */
[----:B------:R-:W2:Y:S02]  /*8a40*/  @!P0 SYNCS.PHASECHK.TRANS64 P0, [R0+URZ], R3 ;  /* 0x00000003000085a7 */ /* 0x000ea400080010ff */
[----:B--2---:R-:W-:Y:S05]  /*8a50*/  @!P0 BRA `(.L_x_173) ;  /* 0xfffffffc00f08947 */ /* 0x004fea000383ffff */
[----:B------:R-:W-:Y:S05]  /*8a60*/  BRA `(.L_x_174) ;  /* 0xffffffa400a47947 */ /* 0x000fea000383ffff */
.L_x_57:
[----:B------:R-:W-:-:S07]  /*8a70*/  MOV R0, UR5 ;  /* 0x0000000500007c02 */ /* 0x000fce0008000f00 */
.L_x_175:
[----:B-1----:R1:W2:Y:S02]  /*8a80*/  SYNCS.PHASECHK.TRANS64.TRYWAIT P0, [R0+URZ], R3 ;  /* 0x00000003000075a7 */ /* 0x0022a400080011ff */
[----:B--2---:R-:W-:Y:S05]  /*8a90*/  @!P0 NANOSLEEP.SYNCS 0x989680 ;  /* 0x009896800000895d */ /* 0x004fea0003900000 */
[----:B------:R-:W2:Y:S02]  /*8aa0*/  @!P0 SYNCS.PHASECHK.TRANS64 P0, [R0+URZ], R3 ;  /* 0x00000003000085a7 */ /* 0x000ea400080010ff */
[----:B--2---:R-:W-:Y:S05]  /*8ab0*/  @!P0 BRA `(.L_x_175) ;  /* 0xfffffffc00f08947 */ /* 0x004fea000383ffff */
[----:B------:R-:W-:Y:S05]  /*8ac0*/  BRA `(.L_x_176) ;  /* 0xffffffa400b07947 */ /* 0x000fea000383ffff */
.L_x_58:
[----:B------:R-:W-:-:S07]  /*8ad0*/  MOV R0, UR5 ;  /* 0x0000000500007c02 */ /* 0x000fce0008000f00 */
.L_x_177:
[----:B-1----:R1:W2:Y:S02]  /*8ae0*/  SYNCS.PHASECHK.TRANS64.TRYWAIT P0, [R0+URZ], R3 ;  /* 0x00000003000075a7 */ /* 0x0022a400080011ff */
[----:B--2---:R-:W-:Y:S05]  /*8af0*/  @!P0 NANOSLEEP.SYNCS 0x989680 ;  /* 0x009896800000895d */ /* 0x004fea0003900000 */
[----:B------:R-:W2:Y:S02]  /*8b00*/  @!P0 SYNCS.PHASECHK.TRANS64 P0, [R0+URZ], R3 ;  /* 0x00000003000085a7 */ /* 0x000ea400080010ff */
[----:B--2---:R-:W-:Y:S05]  /*8b10*/  @!P0 BRA `(.L_x_177) ;  /* 0xfffffffc00f08947 */ /* 0x004fea000383ffff */
[----:B------:R-:W-:Y:S05]  /*8b20*/  BRA `(.L_x_178) ;  /* 0xffffffa400bc7947 */ /* 0x000fea000383ffff */
.L_x_59:
[----:B------:R-:W-:-:S07]  /*8b30*/  MOV R0, UR5 ;  /* 0x0000000500007c02 */ /* 0x000fce0008000f00 */
.L_x_179:
[----:B-1----:R1:W2:Y:S02]  /*8b40*/  SYNCS.PHASECHK.TRANS64.TRYWAIT P0, [R0+URZ], R3 ;  /* 0x00000003000075a7 */ /* 0x0022a400080011ff */
[----:B--2---:R-:W-:Y:S05]  /*8b50*/  @!P0 NANOSLEEP.SYNCS 0x989680 ;  /* 0x009896800000895d */ /* 0x004fea0003900000 */
[----:B------:R-:W2:Y:S02]  /*8b60*/  @!P0 SYNCS.PHASECHK.TRANS64 P0, [R0+URZ], R3 ;  /* 0x00000003000085a7 */ /* 0x000ea400080010ff */
[----:B--2---:R-:W-:Y:S05]  /*8b70*/  @!P0 BRA `(.L_x_179) ;  /* 0xfffffffc00f08947 */ /* 0x004fea000383ffff */
[----:B------:R-:W-:Y:S05]  /*8b80*/  BRA `(.L_x_180) ;  /* 0xffffffa400c87947 */ /* 0x000fea000383ffff */
.L_x_60:
[----:B------:R-:W-:-:S07]  /*8b90*/  MOV R0, UR5 ;  /* 0x0000000500007c02 */ /* 0x000fce0008000f00 */
.L_x_181:
[----:B-1----:R1:W2:Y:S02]  /*8ba0*/  SYNCS.PHASECHK.TRANS64.TRYWAIT P0, [R0+URZ], R3 ;  /* 0x00000003000075a7 */ /* 0x0022a400080011ff */
[----:B--2---:R-:W-:Y:S05]  /*8bb0*/  @!P0 NANOSLEEP.SYNCS 0x989680 ;  /* 0x009896800000895d */ /* 0x004fea0003900000 */
[----:B------:R-:W2:Y:S02]  /*8bc0*/  @!P0 SYNCS.PHASECHK.TRANS64 P0, [R0+URZ], R3 ;  /* 0x00000003000085a7 */ /* 0x000ea400080010ff */
[----:B--2---:R-:W-:Y:S05]  /*8bd0*/  @!P0 BRA `(.L_x_181) ;  /* 0xfffffffc00f08947 */ /* 0x004fea000383ffff */
[----:B------:R-:W-:Y:S05]  /*8be0*/  BRA `(.L_x_182) ;  /* 0xffffffa400d47947 */ /* 0x000fea000383ffff */
.L_x_61:
[----:B------:R-:W-:-:S07]  /*8bf0*/  MOV R0, UR5 ;  /* 0x0000000500007c02 */ /* 0x000fce0008000f00 */
.L_x_183:
[----:B-1----:R1:W2:Y:S02]  /*8c00*/  SYNCS.PHASECHK.TRANS64.TRYWAIT P0, [R0+URZ], R3 ;  /* 0x00000003000075a7 */ /* 0x0022a400080011ff */
[----:B--2---:R-:W-:Y:S05]  /*8c10*/  @!P0 NANOSLEEP.SYNCS 0x989680 ;  /* 0x009896800000895d */ /* 0x004fea0003900000 */
[----:B------:R-:W2:Y:S02]  /*8c20*/  @!P0 SYNCS.PHASECHK.TRANS64 P0, [R0+URZ], R3 ;  /* 0x00000003000085a7 */ /* 0x000ea400080010ff */
[----:B--2---:R-:W-:Y:S05]  /*8c30*/  @!P0 BRA `(.L_x_183) ;  /* 0xfffffffc00f08947 */ /* 0x004fea000383ffff */
[----:B------:R-:W-:Y:S05]  /*8c40*/  BRA `(.L_x_184) ;  /* 0xffffffa400e07947 */ /* 0x000fea000383ffff */
.L_x_62:
[----:B------:R-:W-:-:S07]  /*8c50*/  MOV R0, UR5 ;  /* 0x0000000500007c02 */ /* 0x000fce0008000f00 */
.L_x_185:
[----:B-1----:R1:W2:Y:S02]  /*8c60*/  SYNCS.PHASECHK.TRANS64.TRYWAIT P0, [R0+URZ], R3 ;  /* 0x00000003000075a7 */ /* 0x0022a400080011ff */
[----:B--2---:R-:W-:Y:S05]  /*8c70*/  @!P0 NANOSLEEP.SYNCS 0x989680 ;  /* 0x009896800000895d */ /* 0x004fea0003900000 */
[----:B------:R-:W2:Y:S02]  /*8c80*/  @!P0 SYNCS.PHASECHK.TRANS64 P0, [R0+URZ], R3 ;  /* 0x00000003000085a7 */ /* 0x000ea400080010ff */
[----:B--2---:R-:W-:Y:S05]  /*8c90*/  @!P0 BRA `(.L_x_185) ;  /* 0xfffffffc00f08947 */ /* 0x004fea000383ffff */
[----:B------:R-:W-:Y:S05]  /*8ca0*/  BRA `(.L_x_186) ;  /* 0xffffffa400ec7947 */ /* 0x000fea000383ffff */
.L_x_63:
[----:B------:R-:W-:-:S07]  /*8cb0*/  MOV R0, UR5 ;  /* 0x0000000500007c02 */ /* 0x000fce0008000f00 */
.L_x_187:
[----:B-1----:R1:W2:Y:S02]  /*8cc0*/  SYNCS.PHASECHK.TRANS64.TRYWAIT P0, [R0+URZ], R3 ;  /* 0x00000003000075a7 */ /* 0x0022a400080011ff */
[----:B--2---:R-:W-:Y:S05]  /*8cd0*/  @!P0 NANOSLEEP.SYNCS 0x989680 ;  /* 0x009896800000895d */ /* 0x004fea0003900000 */
[----:B------:R-:W2:Y:S02]  /*8ce0*/  @!P0 SYNCS.PHASECHK.TRANS64 P0, [R0+URZ], R3 ;  /* 0x00000003000085a7 */ /* 0x000ea400080010ff */
[----:B--2---:R-:W-:Y:S05]  /*8cf0*/  @!P0 BRA `(.L_x_187) ;  /* 0xfffffffc00f08947 */ /* 0x004fea000383ffff */
[----:B------:R-:W-:Y:S05]  /*8d00*/  BRA `(.L_x_188) ;  /* 0xffffffa400f87947 */ /* 0x000fea000383ffff */
.L_x_64:
[----:B------:R-:W-:-:S07]  /*8d10*/  MOV R0, UR5 ;  /* 0x0000000500007c02 */ /* 0x000fce0008000f00 */
.L_x_189:
[----:B-1----:R1:W2:Y:S02]  /*8d20*/  SYNCS.PHASECHK.TRANS64.TRYWAIT P0, [R0+URZ], R3 ;  /* 0x00000003000075a7 */ /* 0x0022a400080011ff */
[----:B--2---:R-:W-:Y:S05]  /*8d30*/  @!P0 NANOSLEEP.SYNCS 0x989680 ;  /* 0x009896800000895d */ /* 0x004fea0003900000 */
[----:B------:R-:W2:Y:S02]  /*8d40*/  @!P0 SYNCS.PHASECHK.TRANS64 P0, [R0+URZ], R3 ;  /* 0x00000003000085a7 */ /* 0x000ea400080010ff */
[----:B--2---:R-:W-:Y:S05]  /*8d50*/  @!P0 BRA `(.L_x_189) ;  /* 0xfffffffc00f08947 */ /* 0x004fea000383ffff */
[----:B------:R-:W-:Y:S05]  /*8d60*/  BRA `(.L_x_190) ;  /* 0xffffffa800047947 */ /* 0x000fea000383ffff */
.L_x_65:
[----:B------:R-:W-:-:S07]  /*8d70*/  MOV R0, UR5 ;  /* 0x0000000500007c02 */ /* 0x000fce0008000f00 */
.L_x_191:
[----:B-1----:R1:W2:Y:S02]  /*8d80*/  SYNCS.PHASECHK.TRANS64.TRYWAIT P0, [R0+URZ], R3 ;  /* 0x00000003000075a7 */ /* 0x0022a400080011ff */
[----:B--2---:R-:W-:Y:S05]  /*8d90*/  @!P0 NANOSLEEP.SYNCS 0x989680 ;  /* 0x009896800000895d */ /* 0x004fea0003900000 */
[----:B------:R-:W2:Y:S02]  /*8da0*/  @!P0 SYNCS.PHASECHK.TRANS64 P0, [R0+URZ], R3 ;  /* 0x00000003000085a7 */ /* 0x000ea400080010ff */
[----:B--2---:R-:W-:Y:S05]  /*8db0*/  @!P0 BRA `(.L_x_191) ;  /* 0xfffffffc00f08947 */ /* 0x004fea000383ffff */
[----:B------:R-:W-:Y:S05]  /*8dc0*/  BRA `(.L_x_192) ;  /* 0xffffffa800107947 */ /* 0x000fea000383ffff */
.L_x_66:
[----:B------:R-:W-:-:S07]  /*8dd0*/  MOV R0, UR5 ;  /* 0x0000000500007c02 */ /* 0x000fce0008000f00 */
.L_x_193:
[----:B-1----:R1:W2:Y:S02]  /*8de0*/  SYNCS.PHASECHK.TRANS64.TRYWAIT P0, [R0+URZ], R3 ;  /* 0x00000003000075a7 */ /* 0x0022a400080011ff */
[----:B--2---:R-:W-:Y:S05]  /*8df0*/  @!P0 NANOSLEEP.SYNCS 0x989680 ;  /* 0x009896800000895d */ /* 0x004fea0003900000 */
[----:B------:R-:W2:Y:S02]  /*8e00*/  @!P0 SYNCS.PHASECHK.TRANS64 P0, [R0+URZ], R3 ;  /* 0x00000003000085a7 */ /* 0x000ea400080010ff */
[----:B--2---:R-:W-:Y:S05]  /*8e10*/  @!P0 BRA `(.L_x_193) ;  /* 0xfffffffc00f08947 */ /* 0x004fea000383ffff */
[----:B------:R-:W-:Y:S05]  /*8e20*/  BRA `(.L_x_194) ;  /* 0xffffffa8001c7947 */ /* 0x000fea000383ffff */
.L_x_67:
[----:B------:R-:W-:-:S07]  /*8e30*/  MOV R0, UR5 ;  /* 0x0000000500007c02 */ /* 0x000fce0008000f00 */
.L_x_195:
[----:B-1----:R1:W2:Y:S02]  /*8e40*/  SYNCS.PHASECHK.TRANS64.TRYWAIT P0, [R0+URZ], R3 ;  /* 0x00000003000075a7 */ /* 0x0022a400080011ff */
[----:B--2---:R-:W-:Y:S05]  /*8e50*/  @!P0 NANOSLEEP.SYNCS 0x989680 ;  /* 0x009896800000895d */ /* 0x004fea0003900000 */
[----:B------:R-:W2:Y:S02]  /*8e60*/  @!P0 SYNCS.PHASECHK.TRANS64 P0, [R0+URZ], R3 ;  /* 0x00000003000085a7 */ /* 0x000ea400080010ff */
[----:B--2---:R-:W-:Y:S05]  /*8e70*/  @!P0 BRA `(.L_x_195) ;  /* 0xfffffffc00f08947 */ /* 0x004fea000383ffff */
[----:B------:R-:W-:Y:S05]  /*8e80*/  BRA `(.L_x_196) ;  /* 0xffffffa800287947 */ /* 0x000fea000383ffff */
.L_x_68:
[----:B------:R-:W-:-:S07]  /*8e90*/  MOV R0, UR5 ;  /* 0x0000000500007c02 */ /* 0x000fce0008000f00 */
.L_x_197:
[----:B-1----:R1:W2:Y:S02]  /*8ea0*/  SYNCS.PHASECHK.TRANS64.TRYWAIT P0, [R0+URZ], R3 ;  /* 0x00000003000075a7 */ /* 0x0022a400080011ff */
[----:B--2---:R-:W-:Y:S05]  /*8eb0*/  @!P0 NANOSLEEP.SYNCS 0x989680 ;  /* 0x009896800000895d */ /* 0x004fea0003900000 */
[----:B------:R-:W2:Y:S02]  /*8ec0*/  @!P0 SYNCS.PHASECHK.TRANS64 P0, [R0+URZ], R3 ;  /* 0x00000003000085a7 */ /* 0x000ea400080010ff */
[----:B--2---:R-:W-:Y:S05]  /*8ed0*/  @!P0 BRA `(.L_x_197) ;  /* 0xfffffffc00f08947 */ /* 0x004fea000383ffff */
[----:B------:R-:W-:Y:S05]  /*8ee0*/  BRA `(.L_x_198) ;  /* 0xffffffa800347947 */ /* 0x000fea000383ffff */
.L_x_71:
[----:B--2---:R2:W3:Y:S02]  /*8ef0*/  SYNCS.PHASECHK.TRANS64.TRYWAIT P0, [R2+URZ+0x240], R4 ;  /* 0x00024004020075a7 */ /* 0x0044e400080011ff */
[----:B---3--:R-:W-:Y:S05]  /*8f00*/  @!P0 NANOSLEEP.SYNCS 0x989680 ;  /* 0x009896800000895d */ /* 0x008fea0003900000 */
[----:B------:R-:W3:Y:S02]  /*8f10*/  @!P0 SYNCS.PHASECHK.TRANS64 P0, [R2+URZ+0x240], R4 ;  /* 0x00024004020085a7 */ /* 0x000ee400080010ff */
[----:B---3--:R-:W-:Y:S05]  /*8f20*/  @!P0 BRA `(.L_x_71) ;  /* 0xfffffffc00f08947 */ /* 0x008fea000383ffff */
[----:B------:R-:W-:Y:S05]  /*8f30*/  BRA `(.L_x_199) ;  /* 0xffffffa800907947 */ /* 0x000fea000383ffff */
.L_x_72:
[----:B------:R-:W-:-:S07]  /*8f40*/  MOV R2, UR4 ;  /* 0x0000000400027c02 */ /* 0x000fce0008000f00 */
.L_x_200:
[----:B--2---:R2:W3:Y:S02]  /*8f50*/  SYNCS.PHASECHK.TRANS64.TRYWAIT P0, [R2+URZ+0x1f0], R5 ;  /* 0x0001f005020075a7 */ /* 0x0044e400080011ff */
[----:B---3--:R-:W-:Y:S05]  /*8f60*/  @!P0 NANOSLEEP.SYNCS 0x989680 ;  /* 0x009896800000895d */ /* 0x008fea0003900000 */
[----:B------:R-:W3:Y:S02]  /*8f70*/  @!P0 SYNCS.PHASECHK.TRANS64 P0, [R2+URZ+0x1f0], R5 ;  /* 0x0001f005020085a7 */ /* 0x000ee400080010ff */
[----:B---3--:R-:W-:Y:S05]  /*8f80*/  @!P0 BRA `(.L_x_200) ;  /* 0xfffffffc00f08947 */ /* 0x008fea000383ffff */
[----:B------:R-:W-:Y:S05]  /*8f90*/  BRA `(.L_x_201) ;  /* 0xffffffa800a07947 */ /* 0x000fea000383ffff */
.L_x_73:
[----:B--2---:R2:W3:Y:S02]  /*8fa0*/  SYNCS.PHASECHK.TRANS64.TRYWAIT P1, [R2+URZ+0x1e0], R4 ;  /* 0x0001e004020075a7 */ /* 0x0044e400080211ff */
[----:B---3--:R-:W-:Y:S05]  /*8fb0*/  @!P1 NANOSLEEP.SYNCS 0x989680 ;  /* 0x009896800000995d */ /* 0x008fea0003900000 */
[----:B------:R-:W3:Y:S02]  /*8fc0*/  @!P1 SYNCS.PHASECHK.TRANS64 P1, [R2+URZ+0x1e0], R4 ;  /* 0x0001e004020095a7 */ /* 0x000ee400080210ff */
[----:B---3--:R-:W-:Y:S05]  /*8fd0*/  @!P1 BRA `(.L_x_73) ;  /* 0xfffffffc00f09947 */ /* 0x008fea000383ffff */
[----:B------:R-:W-:Y:S05]  /*8fe0*/  BRA `(.L_x_202) ;  /* 0xffffffa800d07947 */ /* 0x000fea000383ffff */
.L_x_76:
[----:B------:R-:W-:-:S07]  /*8ff0*/  MOV R0, UR4 ;  /* 0x0000000400007c02 */ /* 0x000fce0008000f00 */
.L_x_203:
[----:B--2---:R2:W3:Y:S02]  /*9000*/  SYNCS.PHASECHK.TRANS64.TRYWAIT P0, [R0+URZ+0x1f0], R2 ;  /* 0x0001f002000075a7 */ /* 0x0044e400080011ff */
[----:B---3--:R-:W-:Y:S05]  /*9010*/  @!P0 NANOSLEEP.SYNCS 0x989680 ;  /* 0x009896800000895d */ /* 0x008fea0003900000 */
[----:B------:R-:W3:Y:S02]  /*9020*/  @!P0 SYNCS.PHASECHK.TRANS64 P0, [R0+URZ+0x1f0], R2 ;  /* 0x0001f002000085a7 */ /* 0x000ee400080010ff */
[----:B---3--:R-:W-:Y:S05]  /*9030*/  @!P0 BRA `(.L_x_203) ;  /* 0xfffffffc00f08947 */ /* 0x008fea000383ffff */
[----:B------:R-:W-:Y:S05]  /*9040*/  BRA `(.L_x_75) ;  /* 0xffffffac00247947 */ /* 0x000fea000383ffff */
.L_x_83:
[----:B-1----:R1:W2:Y:S02]  /*9050*/  SYNCS.PHASECHK.TRANS64.TRYWAIT P1, [R0+URZ+0x1e0], R2 ;  /* 0x0001e002000075a7 */ /* 0x0022a400080211ff */
[----:B--2---:R-:W-:Y:S05]  /*9060*/  @!P1 NANOSLEEP.SYNCS 0x989680 ;  /* 0x009896800000995d */ /* 0x004fea0003900000 */
[----:B------:R-:W2:Y:S02]  /*9070*/  @!P1 SYNCS.PHASECHK.TRANS64 P1, [R0+URZ+0x1e0], R2 ;  /* 0x0001e002000095a7 */ /* 0x000ea400080210ff */
[----:B--2---:R-:W-:Y:S05]  /*9080*/  @!P1 BRA `(.L_x_83) ;  /* 0xfffffffc00f09947 */ /* 0x004fea000383ffff */
[----:B------:R-:W-:Y:S05]  /*9090*/  BRA `(.L_x_204) ;  /* 0xffffffb000887947 */ /* 0x000fea000383ffff */
.L_x_84:
[----:B------:R-:W-:-:S07]  /*90a0*/  MOV R2, UR23 ;  /* 0x0000001700027c02 */ /* 0x000fce0008000f00 */
.L_x_205:
[----:B-1----:R1:W2:Y:S02]  /*90b0*/  SYNCS.PHASECHK.TRANS64.TRYWAIT P0, [R2+URZ+0x220], R0 ;  /* 0x00022000020075a7 */ /* 0x0022a400080011ff */
[----:B--2---:R-:W-:Y:S05]  /*90c0*/  @!P0 NANOSLEEP.SYNCS 0x989680 ;  /* 0x009896800000895d */ /* 0x004fea0003900000 */
[----:B------:R-:W2:Y:S02]  /*90d0*/  @!P0 SYNCS.PHASECHK.TRANS64 P0, [R2+URZ+0x220], R0 ;  /* 0x00022000020085a7 */ /* 0x000ea400080010ff */
[----:B--2---:R-:W-:Y:S05]  /*90e0*/  @!P0 BRA `(.L_x_205) ;  /* 0xfffffffc00f08947 */ /* 0x004fea000383ffff */
[----:B------:R-:W-:Y:S05]  /*90f0*/  BRA `(.L_x_206) ;  /* 0xffffffb000d87947 */ /* 0x000fea000383ffff */
.L_x_87:
[----:B------:R-:W-:Y:S07]  /*9100*/  MOV R0, UR5 ;  /* 0x0000000500007c02 */ /* 0x000fee0008000f00 */
.L_x_207:
[----:B-1----:R1:W2:Y:S02]  /*9110*/  SYNCS.PHASECHK.TRANS64.TRYWAIT P0, [R0+URZ], R2 ;  /* 0x00000002000075a7 */ /* 0x0022a400080011ff */
[----:B--2---:R-:W-:Y:S05]  /*9120*/  @!P0 NANOSLEEP.SYNCS 0x989680 ;  /* 0x009896800000895d */ /* 0x004fea0003900000 */
[----:B------:R-:W2:Y:S02]  /*9130*/  @!P0 SYNCS.PHASECHK.TRANS64 P0, [R0+URZ], R2 ;  /* 0x00000002000085a7 */ /* 0x000ea400080010ff */
[----:B--2---:R-:W-:Y:S05]  /*9140*/  @!P0 BRA `(.L_x_207) ;  /* 0xfffffffc00f08947 */ /* 0x004fea000383ffff */
[----:B------:R-:W-:Y:S05]  /*9150*/  BRA `(.L_x_86) ;  /* 0xffffffb000f47947 */ /* 0x000fea000383ffff */
.L_x_90:
[----:B------:R-:W-:-:S07]  /*9160*/  MOV R0, UR4 ;  /* 0x0000000400007c02 */ /* 0x000fce0008000f00 */
.L_x_208:
[----:B--2---:R2:W4:Y:S02]  /*9170*/  SYNCS.PHASECHK.TRANS64.TRYWAIT P0, [R0+URZ], R2 ;  /* 0x00000002000075a7 */ /* 0x00452400080011ff */
[----:B----4-:R-:W-:Y:S05]  /*9180*/  @!P0 NANOSLEEP.SYNCS 0x989680 ;  /* 0x009896800000895d */ /* 0x010fea0003900000 */
[----:B------:R-:W4:Y:S02]  /*9190*/  @!P0 SYNCS.PHASECHK.TRANS64 P0, [R0+URZ], R2 ;  /* 0x00000002000085a7 */ /* 0x000f2400080010ff */
[----:B----4-:R-:W-:Y:S05]  /*91a0*/  @!P0 BRA `(.L_x_208) ;  /* 0xfffffffc00f08947 */ /* 0x010fea000383ffff */
[----:B------:R-:W-:Y:S05]  /*91b0*/  BRA `(.L_x_209) ;  /* 0xffffffb400a87947 */ /* 0x000fea000383ffff */
.L_x_91:
[----:B------:R-:W-:-:S07]  /*91c0*/  MOV R0, UR5 ;  /* 0x0000000500007c02 */ /* 0x000fce0008000f00 */
.L_x_210:
[----:B-1----:R1:W2:Y:S02]  /*91d0*/  SYNCS.PHASECHK.TRANS64.TRYWAIT P0, [R0+URZ], R3 ;  /* 0x00000003000075a7 */ /* 0x0022a400080011ff */
[----:B--2---:R-:W-:Y:S05]  /*91e0*/  @!P0 NANOSLEEP.SYNCS 0x989680 ;  /* 0x009896800000895d */ /* 0x004fea0003900000 */
[----:B------:R-:W2:Y:S02]  /*91f0*/  @!P0 SYNCS.PHASECHK.TRANS64 P0, [R0+URZ], R3 ;  /* 0x00000003000085a7 */ /* 0x000ea400080010ff */
[----:B--2---:R-:W-:Y:S05]  /*9200*/  @!P0 BRA `(.L_x_210) ;  /* 0xfffffffc00f08947 */ /* 0x004fea000383ffff */
[----:B------:R-:W-:Y:S05]  /*9210*/  BRA `(.L_x_211) ;  /* 0xffffffb400b47947 */ /* 0x000fea000383ffff */
.L_x_92:
[----:B------:R-:W-:-:S07]  /*9220*/  MOV R0, UR5 ;  /* 0x0000000500007c02 */ /* 0x000fce0008000f00 */
.L_x_212:
[----:B-1----:R1:W2:Y:S02]  /*9230*/  SYNCS.PHASECHK.TRANS64.TRYWAIT P0, [R0+URZ], R3 ;  /* 0x00000003000075a7 */ /* 0x0022a400080011ff */
[----:B--2---:R-:W-:Y:S05]  /*9240*/  @!P0 NANOSLEEP.SYNCS 0x989680 ;  /* 0x009896800000895d */ /* 0x004fea0003900000 */
[----:B------:R-:W2:Y:S02]  /*9250*/  @!P0 SYNCS.PHASECHK.TRANS64 P0, [R0+URZ], R3 ;  /* 0x00000003000085a7 */ /* 0x000ea400080010ff */
[----:B--2---:R-:W-:Y:S05]  /*9260*/  @!P0 BRA `(.L_x_212) ;  /* 0xfffffffc00f08947 */ /* 0x004fea000383ffff */
[----:B------:R-:W-:Y:S05]  /*9270*/  BRA `(.L_x_213) ;  /* 0xffffffb400c07947 */ /* 0x000fea000383ffff */
.L_x_93:
[----:B-1----:R-:W-:-:S07]  /*9280*/  MOV R0, UR4 ;  /* 0x0000000400007c02 */ /* 0x002fce0008000f00 */
.L_x_214:
[----:B-1----:R1:W2:Y:S02]  /*9290*/  SYNCS.PHASECHK.TRANS64.TRYWAIT P0, [R0+URZ], R2 ;  /* 0x00000002000075a7 */ /* 0x0022a400080011ff */
[----:B--2---:R-:W-:Y:S05]  /*92a0*/  @!P0 NANOSLEEP.SYNCS 0x989680 ;  /* 0x009896800000895d */ /* 0x004fea0003900000 */
[----:B------:R-:W2:Y:S02]  /*92b0*/  @!P0 SYNCS.PHASECHK.TRANS64 P0, [R0+URZ], R2 ;  /* 0x00000002000085a7 */ /* 0x000ea400080010ff */
[----:B--2---:R-:W-:Y:S05]  /*92c0*/  @!P0 BRA `(.L_x_214) ;  /* 0xfffffffc00f08947 */ /* 0x004fea000383ffff */
[----:B------:R-:W-:Y:S05]  /*92d0*/  BRA `(.L_x_215) ;  /* 0xffffffb400cc7947 */ /* 0x000fea000383ffff */
.L_x_98:
[----:B--2---:R2:W3:Y:S02]  /*92e0*/  SYNCS.PHASECHK.TRANS64.TRYWAIT P0, [R8+URZ+0x1e0], R0 ;  /* 0x0001e000080075a7 */ /* 0x0044e400080011ff */
[----:B---3--:R-:W-:Y:S05]  /*92f0*/  @!P0 NANOSLEEP.SYNCS 0x989680 ;  /* 0x009896800000895d */ /* 0x008fea0003900000 */
[----:B------:R-:W3:Y:S02]  /*9300*/  @!P0 SYNCS.PHASECHK.TRANS64 P0, [R8+URZ+0x1e0], R0 ;  /* 0x0001e000080085a7 */ /* 0x000ee400080010ff */
[----:B---3--:R-:W-:Y:S05]  /*9310*/  @!P0 BRA `(.L_x_98) ;  /* 0xfffffffc00f08947 */ /* 0x008fea000383ffff */
[----:B------:R-:W-:Y:S05]  /*9320*/  BRA `(.L_x_216) ;  /* 0xffffffb800f07947 */ /* 0x000fea000383ffff */
.L_x_101:
[----:B--2---:R-:W-:Y:S07]  /*9330*/  MOV R0, UR24 ;  /* 0x0000001800007c02 */ /* 0x004fee0008000f00 */
.L_x_217:
[----:B--2---:R2:W3:Y:S02]  /*9340*/  SYNCS.PHASECHK.TRANS64.TRYWAIT P1, [R0+URZ+0x1d8], R2 ;  /* 0x0001d802000075a7 */ /* 0x0044e400080211ff */
[----:B---3--:R-:W-:Y:S05]  /*9350*/  @!P1 NANOSLEEP.SYNCS 0x989680 ;  /* 0x009896800000995d */ /* 0x008fea0003900000 */
[----:B------:R-:W3:Y:S02]  /*9360*/  @!P1 SYNCS.PHASECHK.TRANS64 P1, [R0+URZ+0x1d8], R2 ;  /* 0x0001d802000095a7 */ /* 0x000ee400080210ff */
[----:B---3--:R-:W-:Y:S05]  /*9370*/  @!P1 BRA `(.L_x_217) ;  /* 0xfffffffc00f09947 */ /* 0x008fea000383ffff */
[----:B------:R-:W-:Y:S05]  /*9380*/  BRA `(.L_x_100) ;  /* 0xffffffc000687947 */ /* 0x000fea000383ffff */
.L_x_104:
[----:B------:R-:W-:Y:S07]  /*9390*/  MOV R0, UR4 ;  /* 0x0000000400007c02 */ /* 0x000fee0008000f00 */
.L_x_218:
[----:B--2---:R2:W3:Y:S02]  /*93a0*/  SYNCS.PHASECHK.TRANS64.TRYWAIT P0, [R0+URZ+0x1b8], R2 ;  /* 0x0001b802000075a7 */ /* 0x0044e400080011ff */
[----:B---3--:R-:W-:Y:S05]  /*93b0*/  @!P0 NANOSLEEP.SYNCS 0x989680 ;  /* 0x009896800000895d */ /* 0x008fea0003900000 */
[----:B------:R-:W3:Y:S02]  /*93c0*/  @!P0 SYNCS.PHASECHK.TRANS64 P0, [R0+URZ+0x1b8], R2 ;  /* 0x0001b802000085a7 */ /* 0x000ee400080010ff */
[----:B---3--:R-:W-:Y:S05]  /*93d0*/  @!P0 BRA `(.L_x_218) ;  /* 0xfffffffc00f08947 */ /* 0x008fea000383ffff */
[----:B------:R-:W-:Y:S05]  /*93e0*/  BRA `(.L_x_219) ;  /* 0xffffffc000c47947 */ /* 0x000fea000383ffff */
.L_x_105:
[----:B------:R-:W-:Y:S07]  /*93f0*/  MOV R2, UR5 ;  /* 0x0000000500027c02 */ /* 0x000fee0008000f00 */
.L_x_220:
[----:B--2---:R2:W3:Y:S02]  /*9400*/  SYNCS.PHASECHK.TRANS64.TRYWAIT P0, [R2+URZ+0x1b8], R0 ;  /* 0x0001b800020075a7 */ /* 0x0044e400080011ff */
[----:B---3--:R-:W-:Y:S05]  /*9410*/  @!P0 NANOSLEEP.SYNCS 0x989680 ;  /* 0x009896800000895d */ /* 0x008fea0003900000 */
[----:B------:R-:W3:Y:S02]  /*9420*/  @!P0 SYNCS.PHASECHK.TRANS64 P0, [R2+URZ+0x1b8], R0 ;  /* 0x0001b800020085a7 */ /* 0x000ee400080010ff */
[----:B---3--:R-:W-:Y:S05]  /*9430*/  @!P0 BRA `(.L_x_220) ;  /* 0xfffffffc00f08947 */ /* 0x008fea000383ffff */
[----:B------:R-:W-:Y:S05]  /*9440*/  BRA `(.L_x_221) ;  /* 0xffffffc4002c7947 */ /* 0x000fea000383ffff */
.L_x_107:
[----:B------:R-:W-:-:S07]  /*9450*/  MOV R0, UR4 ;  /* 0x0000000400007c02 */ /* 0x000fce0008000f00 */
.L_x_222:
[----:B---3--:R3:W4:Y:S02]  /*9460*/  SYNCS.PHASECHK.TRANS64.TRYWAIT P0, [R0+URZ], R2 ;  /* 0x00000002000075a7 */ /* 0x00872400080011ff */
[----:B----4-:R-:W-:Y:S05]  /*9470*/  @!P0 NANOSLEEP.SYNCS 0x989680 ;  /* 0x009896800000895d */ /* 0x010fea0003900000 */
[----:B------:R-:W4:Y:S02]  /*9480*/  @!P0 SYNCS.PHASECHK.TRANS64 P0, [R0+URZ], R2 ;  /* 0x00000002000085a7 */ /* 0x000f2400080010ff */
[----:B----4-:R-:W-:Y:S05]  /*9490*/  @!P0 BRA `(.L_x_222) ;  /* 0xfffffffc00f08947 */ /* 0x010fea000383ffff */
[----:B------:R-:W-:Y:S05]  /*94a0*/  BRA `(.L_x_223) ;  /* 0xffffffc400c07947 */ /* 0x000fea000383ffff */
.L_x_108:
[----:B------:R-:W-:-:S07]  /*94b0*/  MOV R0, UR5 ;  /* 0x0000000500007c02 */ /* 0x000fce0008000f00 */
.L_x_224:
[----:B--2---:R2:W3:Y:S02]  /*94c0*/  SYNCS.PHASECHK.TRANS64.TRYWAIT P0, [R0+URZ], R2 ;  /* 0x00000002000075a7 */ /* 0x0044e400080011ff */
[----:B---3--:R-:W-:Y:S05]  /*94d0*/  @!P0 NANOSLEEP.SYNCS 0x989680 ;  /* 0x009896800000895d */ /* 0x008fea0003900000 */
[----:B------:R-:W3:Y:S02]  /*94e0*/  @!P0 SYNCS.PHASECHK.TRANS64 P0, [R0+URZ], R2 ;  /* 0x00000002000085a7 */ /* 0x000ee400080010ff */
[----:B---3--:R-:W-:Y:S05]  /*94f0*/  @!P0 BRA `(.L_x_224) ;  /* 0xfffffffc00f08947 */ /* 0x008fea000383ffff */
[----:B------:R-:W-:Y:S05]  /*9500*/  BRA `(.L_x_225) ;  /* 0xffffffc400cc7947 */ /* 0x000fea000383ffff */
.L_x_110:
[----:B-1----:R1:W2:Y:S02]  /*9510*/  SYNCS.PHASECHK.TRANS64.TRYWAIT P0, [R0+URZ+0x1e0], R2 ;  /* 0x0001e002000075a7 */ /* 0x0022a400080011ff */
[----:B--2---:R-:W-:Y:S05]  /*9520*/  @!P0 NANOSLEEP.SYNCS 0x989680 ;  /* 0x009896800000895d */ /* 0x004fea0003900000 */
[----:B------:R-:W2:Y:S02]  /*9530*/  @!P0 SYNCS.PHASECHK.TRANS64 P0, [R0+URZ+0x1e0], R2 ;  /* 0x0001e002000085a7 */ /* 0x000ea400080010ff */
[----:B--2---:R-:W-:Y:S05]  /*9540*/  @!P0 BRA `(.L_x_110) ;  /* 0xfffffffc00f08947 */ /* 0x004fea000383ffff */
[----:B------:R-:W-:Y:S05]  /*9550*/  BRA `(.L_x_226) ;  /* 0xffffffc800b87947 */ /* 0x000fea000383ffff */
.L_x_120:
[----:B-1----:R1:W3:Y:S02]  /*9560*/  SYNCS.PHASECHK.TRANS64.TRYWAIT P1, [R2+URZ+0x1a0], R4 ;  /* 0x0001a004020075a7 */ /* 0x0022e400080211ff */
[----:B---3--:R-:W-:Y:S05]  /*9570*/  @!P1 NANOSLEEP.SYNCS 0x989680 ;  /* 0x009896800000995d */ /* 0x008fea0003900000 */
[----:B------:R-:W3:Y:S02]  /*9580*/  @!P1 SYNCS.PHASECHK.TRANS64 P1, [R2+URZ+0x1a0], R4 ;  /* 0x0001a004020095a7 */ /* 0x000ee400080210ff */
[----:B---3--:R-:W-:Y:S05]  /*9590*/  @!P1 BRA `(.L_x_120) ;  /* 0xfffffffc00f09947 */ /* 0x008fea000383ffff */
[----:B------:R-:W-:Y:S05]  /*95a0*/  BRA `(.L_x_119) ;  /* 0xffffffd800287947 */ /* 0x000fea000383ffff */
.L_x_122:
[----:B-1----:R1:W2:Y:S02]  /*95b0*/  SYNCS.PHASECHK.TRANS64.TRYWAIT P0, [R27+URZ+0x200], R3 ;  /* 0x000200031b0075a7 */ /* 0x0022a400080011ff */
[----:B--2---:R-:W-:Y:S05]  /*95c0*/  @!P0 NANOSLEEP.SYNCS 0x989680 ;  /* 0x009896800000895d */ /* 0x004fea0003900000 */
[----:B------:R-:W2:Y:S02]  /*95d0*/  @!P0 SYNCS.PHASECHK.TRANS64 P0, [R27+URZ+0x200], R3 ;  /* 0x000200031b0085a7 */ /* 0x000ea400080010ff */
[----:B--2---:R-:W-:Y:S05]  /*95e0*/  @!P0 BRA `(.L_x_122) ;  /* 0xfffffffc00f08947 */ /* 0x004fea000383ffff */
[----:B------:R-:W-:Y:S05]  /*95f0*/  BRA `(.L_x_121) ;  /* 0xffffffd800787947 */ /* 0x000fea000383ffff */
.L_x_133:
[----:B-1----:R1:W2:Y:S02]  /*9600*/  SYNCS.PHASECHK.TRANS64.TRYWAIT P0, [R2+URZ+0x1a0], R63 ;  /* 0x0001a03f020075a7 */ /* 0x0022a400080011ff */
[----:B--2---:R-:W-:Y:S05]  /*9610*/  @!P0 NANOSLEEP.SYNCS 0x989680 ;  /* 0x009896800000895d */ /* 0x004fea0003900000 */
[----:B------:R-:W2:Y:S02]  /*9620*/  @!P0 SYNCS.PHASECHK.TRANS64 P0, [R2+URZ+0x1a0], R63 ;  /* 0x0001a03f020085a7 */ /* 0x000ea400080010ff */
[----:B--2---:R-:W-:Y:S05]  /*9630*/  @!P0 BRA `(.L_x_133) ;  /* 0xfffffffc00f08947 */ /* 0x004fea000383ffff */
[----:B------:R-:W-:Y:S05]  /*9640*/  BRA `(.L_x_132) ;  /* 0xffffffe0008c7947 */ /* 0x000fea000383ffff */
        .weak           $__internal_0_$__cuda_sm10x_tcgen05_guardrail_trap_col_being_dealloced_not_returned_by_alloc
        .type           $__internal_0_$__cuda_sm10x_tcgen05_guardrail_trap_col_being_dealloced_not_returned_by_alloc,@function
        .size           $__internal_0_$__cuda_sm10x_tcgen05_guardrail_trap_col_being_dealloced_not_returned_by_alloc,($__internal_1_$__cuda_sm10x_tcgen05_guardrail_trap_phase_invalid_during_alloc - $__internal_0_$__cuda_sm10x_tcgen05_guardrail_trap_col_being_dealloced_not_returned_by_alloc)
$__internal_0_$__cuda_sm10x_tcgen05_guardrail_trap_col_being_dealloced_not_returned_by_alloc:
[----:B------:R-:W-:Y:S05]  /*9650*/  BPT.TRAP 0x1 ;  /* 0x000000040000795c */ /* 0x000fea0000300000 */
[----:B------:R-:W-:-:S04]  /*9660*/  HFMA2 R3, -RZ, RZ, 0, 0 ;  /* 0x00000000ff037431 */ /* 0x000fc800000001ff */
[----:B------:R-:W-:Y:S05]  /*9670*/  RET.REL.NODEC R2 `(_ZN7cutlass13device_kernelINS_4gemm6kernel13GemmUniversalIN4cute5tupleIJiiiiEEENS1_10collective13CollectiveMmaINS1_35MainloopSm100TmaUmmaWarpSpecializedILi26ELi2ELi4ENS5_IJNS4_1CILi2EEENSA_ILi1EEESC_EEEEENS5_IJNSA_ILi64EEESF_NSA_ILi32EEEEEENS_6half_tENS5_IJlSC_lEEESI_SJ_NS4_8TiledMMAINS4_8MMA_AtomIJNS4_20SM100_MMA_F16BF16_SSISI_SI_fLi64ELi64ELNS4_4UMMA5MajorE0ELSO_0ELNSN_7ScaleInE0ELSP_0EEEEEENS4_6LayoutINS5_IJSC_SC_SC_EEENS5_IJNSA_ILi0EEESU_SU_EEEEENS5_IJNS4_10UnderscoreESX_SX_EEEEENS4_13SM90_TMA_LOADENS4_14ComposedLayoutINS4_7SwizzleILi2ELi4ELi3EEENS4_18smem_ptr_flag_bitsILi16EEENSS_INS5_IJNSA_ILi8EEESG_EEENS5_IJSG_SC_EEEEEEEvNS4_8identityENS4_23SM90_TMA_LOAD_MULTICASTES1A_vS1B_EENS_8epilogue10collective18CollectiveEpilogueINS1E_23Sm100TmaWarpSpecializedILi3ELi2ELi16ELb1ELb0EEEJSH_NS5_IJNSS_ISF_SC_EENSS_ISG_SC_EEEEESI_SJ_SI_SJ_NS1E_6fusion15FusionCallbacksIS1I_NS1M_17LinearCombinationISI_fSI_fLNS_15FloatRoundStyleE2EEESH_S1L_JEEENS4_5SM1004TMEM4LOAD26SM100_TMEM_LOAD_16dp256b4xES10_S1A_NS4_17SM75_U32x4_LDSM_NENS4_14SM90_TMA_STOREES1A_NS4_17SM90_U32x4_STSM_NENS4_39AutoVectorizingCopyWithAssumedAlignmentILi128EEEEEEvvEEEEvNT_6ParamsE) ;  /* 0xffffff6802607950 */ /* 0x000fea0003c3ffff */
        .weak           $__internal_1_$__cuda_sm10x_tcgen05_guardrail_trap_phase_invalid_during_alloc
        .type           $__internal_1_$__cuda_sm10x_tcgen05_guardrail_trap_phase_invalid_during_alloc,@function
        .size           $__internal_1_$__cuda_sm10x_tcgen05_guardrail_trap_phase_invalid_during_alloc,($__internal_2_$__cuda_sm10x_tcgen05_guardrail_trap_unallocated_columns_being_dealloced - $__internal_1_$__cuda_sm10x_tcgen05_guardrail_trap_phase_invalid_during_alloc)
$__internal_1_$__cuda_sm10x_tcgen05_guardrail_trap_phase_invalid_during_alloc:
[----:B------:R-:W-:Y:S05]  /*9680*/  BPT.TRAP 0x1 ;  /* 0x000000040000795c */ /* 0x000fea0000300000 */
[----:B------:R-:W-:-:S04]  /*9690*/  MOV R5, 0x0 ;  /* 0x0000000000057802 */ /* 0x000fc80000000f00 */
[----:B------:R-:W-:Y:S05]  /*96a0*/  RET.REL.NODEC R4 `(_ZN7cutlass13device_kernelINS_4gemm6kernel13GemmUniversalIN4cute5tupleIJiiiiEEENS1_10collective13CollectiveMmaINS1_35MainloopSm100TmaUmmaWarpSpecializedILi26ELi2ELi4ENS5_IJNS4_1CILi2EEENSA_ILi1EEESC_EEEEENS5_IJNSA_ILi64EEESF_NSA_ILi32EEEEEENS_6half_tENS5_IJlSC_lEEESI_SJ_NS4_8TiledMMAINS4_8MMA_AtomIJNS4_20SM100_MMA_F16BF16_SSISI_SI_fLi64ELi64ELNS4_4UMMA5MajorE0ELSO_0ELNSN_7ScaleInE0ELSP_0EEEEEENS4_6LayoutINS5_IJSC_SC_SC_EEENS5_IJNSA_ILi0EEESU_SU_EEEEENS5_IJNS4_10UnderscoreESX_SX_EEEEENS4_13SM90_TMA_LOADENS4_14ComposedLayoutINS4_7SwizzleILi2ELi4ELi3EEENS4_18smem_ptr_flag_bitsILi16EEENSS_INS5_IJNSA_ILi8EEESG_EEENS5_IJSG_SC_EEEEEEEvNS4_8identityENS4_23SM90_TMA_LOAD_MULTICASTES1A_vS1B_EENS_8epilogue10collective18CollectiveEpilogueINS1E_23Sm100TmaWarpSpecializedILi3ELi2ELi16ELb1ELb0EEEJSH_NS5_IJNSS_ISF_SC_EENSS_ISG_SC_EEEEESI_SJ_SI_SJ_NS1E_6fusion15FusionCallbacksIS1I_NS1M_17LinearCombinationISI_fSI_fLNS_15FloatRoundStyleE2EEESH_S1L_JEEENS4_5SM1004TMEM4LOAD26SM100_TMEM_LOAD_16dp256b4xES10_S1A_NS4_17SM75_U32x4_LDSM_NENS4_14SM90_TMA_STOREES1A_NS4_17SM90_U32x4_STSM_NENS4_39AutoVectorizingCopyWithAssumedAlignmentILi128EEEEEEvvEEEEvNT_6ParamsE) ;  /* 0xffffff6804547950 */ /* 0x000fea0003c3ffff */
        .weak           $__internal_2_$__cuda_sm10x_tcgen05_guardrail_trap_unallocated_columns_being_dealloced
        .type           $__internal_2_$__cuda_sm10x_tcgen05_guardrail_trap_unallocated_columns_being_dealloced,@function
        .size           $__internal_2_$__cuda_sm10x_tcgen05_guardrail_trap_unallocated_columns_being_dealloced,(.L_x_228 - $__internal_2_$__cuda_sm10x_tcgen05_guardrail_trap_unallocated_columns_being_dealloced)
$__internal_2_$__cuda_sm10x_tcgen05_guardrail_trap_unallocated_columns_being_dealloced:
[----:B------:R-:W-:Y:S05]  /*96b0*/  BPT.TRAP 0x1 ;  /* 0x000000040000795c */ /* 0x000fea0000300000 */
[----:B------:R-:W-:-:S04]  /*96c0*/  HFMA2 R3, -RZ, RZ, 0, 0 ;  /* 0x00000000ff037431 */ /* 0x000fc800000001ff */
[----:B------:R-:W-:Y:S05]  /*96d0*/  RET.REL.NODEC R2 `(_ZN7cutlass13device_kernelINS_4gemm6kernel13GemmUniversalIN4cute5tupleIJiiiiEEENS1_10collective13CollectiveMmaINS1_35MainloopSm100TmaUmmaWarpSpecializedILi26ELi2ELi4ENS5_IJNS4_1CILi2EEENSA_ILi1EEESC_EEEEENS5_IJNSA_ILi64EEESF_NSA_ILi32EEEEEENS_6half_tENS5_IJlSC_lEEESI_SJ_NS4_8TiledMMAINS4_8MMA_AtomIJNS4_20SM100_MMA_F16BF16_SSISI_SI_fLi64ELi64ELNS4_4UMMA5MajorE0ELSO_0ELNSN_7ScaleInE0ELSP_0EEEEEENS4_6LayoutINS5_IJSC_SC_SC_EEENS5_IJNSA_ILi0EEESU_SU_EEEEENS5_IJNS4_10UnderscoreESX_SX_EEEEENS4_13SM90_TMA_LOADENS4_14ComposedLayoutINS4_7SwizzleILi2ELi4ELi3EEENS4_18smem_ptr_flag_bitsILi16EEENSS_INS5_IJNSA_ILi8EEESG_EEENS5_IJSG_SC_EEEEEEEvNS4_8identityENS4_23SM90_TMA_LOAD_MULTICASTES1A_vS1B_EENS_8epilogue10collective18CollectiveEpilogueINS1E_23Sm100TmaWarpSpecializedILi3ELi2ELi16ELb1ELb0EEEJSH_NS5_IJNSS_ISF_SC_EENSS_ISG_SC_EEEEESI_SJ_SI_SJ_NS1E_6fusion15FusionCallbacksIS1I_NS1M_17LinearCombinationISI_fSI_fLNS_15FloatRoundStyleE2EEESH_S1L_JEEENS4_5SM1004TMEM4LOAD26SM100_TMEM_LOAD_16dp256b4xES10_S1A_NS4_17SM75_U32x4_LDSM_NENS4_14SM90_TMA_STOREES1A_NS4_17SM90_U32x4_STSM_NENS4_39AutoVectorizingCopyWithAssumedAlignmentILi128EEEEEEvvEEEEvNT_6ParamsE) ;  /* 0xffffff6802487950 */ /* 0x000fea0003c3ffff */
.L_x_227:
[----:B------:R-:W-:-:S00]  /*96e0*/  BRA `(.L_x_227) ;  /* 0xfffffffc00fc7947 */ /* 0x000fc0000383ffff */
[----:B------:R-:W-:-:S00]  /*96f0*/  NOP ;  /* 0x0000000000007918 */ /* 0x000fc00000000000 */
        /* <DEDUP_REMOVED lines=8> */
.L_x_228:


//--------------------- .nv.global.init           --------------------------
	.section	.nv.global.init,"aw",@progbits
.nv.global.init:
	.type		$str$27,@object
	.size		$str$27,($str$28 - $str$27)
$str$27:
        /*0000*/ 	.byte	0x28, 0x61, 0x64, 0x64, 0x72, 0x65, 0x73, 0x73, 0x20, 0x26, 0x20, 0x6d, 0x61, 0x73, 0x6b, 0x29
        /*0010*/ 	.byte	0x20, 0x3d, 0x3d, 0x20, 0x30, 0x00
	.type		$str$28,@object
	.size		$str$28,($str$26 - $str$28)
$str$28:
        /*0016*/ 	.byte	0x2f, 0x74, 0x6d, 0x70, 0x2f, 0x63, 0x75, 0x74, 0x6c, 0x61, 0x73, 0x73, 0x5f, 0x73, 0x77, 0x65
        /*0026*/ 	.byte	0x65, 0x70, 0x5f, 0x73, 0x72, 0x63, 0x2f, 0x69, 0x6e, 0x63, 0x6c, 0x75, 0x64, 0x65, 0x2f, 0x63
        /*0036*/ 	.byte	0x75, 0x74, 0x65, 0x2f, 0x70, 0x6f, 0x69, 0x6e, 0x74, 0x65, 0x72, 0x5f, 0x66, 0x6c, 0x61, 0x67
        /*0046*/ 	.byte	0x67, 0x65, 0x64, 0x2e, 0x68, 0x70, 0x70, 0x00
	.type		$str$26,@object
	.size		$str$26,($str$25 - $str$26)
$str$26:
        /*004e*/ 	.byte	0x2f, 0x74, 0x6d, 0x70, 0x2f, 0x63, 0x75, 0x74, 0x6c, 0x61, 0x73, 0x73, 0x5f, 0x73, 0x77, 0x65
        /*005e*/ 	.byte	0x65, 0x70, 0x5f, 0x73, 0x72, 0x63, 0x2f, 0x69, 0x6e, 0x63, 0x6c, 0x75, 0x64, 0x65, 0x2f, 0x63
        /*006e*/ 	.byte	0x75, 0x74, 0x65, 0x2f, 0x61, 0x74, 0x6f, 0x6d, 0x2f, 0x63, 0x6f, 0x70, 0x79, 0x5f, 0x74, 0x72
        /*007e*/ 	.byte	0x61, 0x69, 0x74, 0x73, 0x5f, 0x73, 0x6d, 0x31, 0x30, 0x30, 0x2e, 0x68, 0x70, 0x70, 0x00
	.type		$str$25,@object
	.size		$str$25,(__unnamed_1 - $str$25)
$str$25:
        /*008d*/ 	.byte	0x28, 0x28, 0x75, 0x69, 0x6e, 0x74, 0x33, 0x32, 0x5f, 0x74, 0x28, 0x74, 0x68, 0x72, 0x65, 0x61
        /*009d*/ 	.byte	0x64, 0x49, 0x64, 0x78, 0x2e, 0x78, 0x29, 0x20, 0x2f, 0x20, 0x33, 0x32, 0x29, 0x20, 0x25, 0x20
        /*00ad*/ 	.byte	0x34, 0x29, 0x20, 0x3d, 0x3d, 0x20, 0x28, 0x28, 0x28, 0x74, 0x6d, 0x65, 0x6d, 0x5f, 0x61, 0x64
        /*00bd*/ 	.byte	0x64, 0x72, 0x20, 0x3e, 0x3e, 0x20, 0x31, 0x36, 0x29, 0x20, 0x2f, 0x20, 0x33, 0x32, 0x29, 0x20
        /*00cd*/ 	.byte	0x25, 0x20, 0x34, 0x29, 0x00
	.type		__unnamed_1,@object
	.size		__unnamed_1,(__unnamed_2 - __unnamed_1)
__unnamed_1:
        /*00d2*/ 	.byte	0x61, 0x75, 0x74, 0x6f, 0x20, 0x63, 0x75, 0x74, 0x65, 0x3a, 0x3a, 0x61, 0x73, 0x5f, 0x70, 0x6f
        /* <DEDUP_REMOVED lines=24> */
        /*0262*/ 	.byte	0x3e, 0x3e, 0x3e, 0x5d, 0x00
	.type		__unnamed_2,@object
	.size		__unnamed_2,(.L_2 - __unnamed_2)
__unnamed_2:
        /* <DEDUP_REMOVED lines=46> */
.L_2:


//--------------------- .nv.shared._ZN7cutlass13device_kernelINS_4gemm6kernel13GemmUniversalIN4cute5tupleIJiiiiEEENS1_10collective13CollectiveMmaINS1_35MainloopSm100TmaUmmaWarpSpecializedILi26ELi2ELi4ENS5_IJNS4_1CILi2EEENSA_ILi1EEESC_EEEEENS5_IJNSA_ILi64EEESF_NSA_ILi32EEEEEENS_6half_tENS5_IJlSC_lEEESI_SJ_NS4_8TiledMMAINS4_8MMA_AtomIJNS4_20SM100_MMA_F16BF16_SSISI_SI_fLi64ELi64ELNS4_4UMMA5MajorE0ELSO_0ELNSN_7ScaleInE0ELSP_0EEEEEENS4_6LayoutINS5_IJSC_SC_SC_EEENS5_IJNSA_ILi0EEESU_SU_EEEEENS5_IJNS4_10UnderscoreESX_SX_EEEEENS4_13SM90_TMA_LOADENS4_14ComposedLayoutINS4_7SwizzleILi2ELi4ELi3EEENS4_18smem_ptr_flag_bitsILi16EEENSS_INS5_IJNSA_ILi8EEESG_EEENS5_IJSG_SC_EEEEEEEvNS4_8identityENS4_23SM90_TMA_LOAD_MULTICASTES1A_vS1B_EENS_8epilogue10collective18CollectiveEpilogueINS1E_23Sm100TmaWarpSpecializedILi3ELi2ELi16ELb1ELb0EEEJSH_NS5_IJNSS_ISF_SC_EENSS_ISG_SC_EEEEESI_SJ_SI_SJ_NS1E_6fusion15FusionCallbacksIS1I_NS1M_17LinearCombinationISI_fSI_fLNS_15FloatRoundStyleE2EEESH_S1L_JEEENS4_5SM1004TMEM4LOAD26SM100_TMEM_LOAD_16dp256b4xES10_S1A_NS4_17SM75_U32x4_LDSM_NENS4_14SM90_TMA_STOREES1A_NS4_17SM90_U32x4_STSM_NENS4_39AutoVectorizingCopyWithAssumedAlignmentILi128EEEEEEvvEEEEvNT_6ParamsE --------------------------
	.section	.nv.shared._ZN7cutlass13device_kernelINS_4gemm6kernel13GemmUniversalIN4cute5tupleIJiiiiEEENS1_10collective13CollectiveMmaINS1_35MainloopSm100TmaUmmaWarpSpecializedILi26ELi2ELi4ENS5_IJNS4_1CILi2EEENSA_ILi1EEESC_EEEEENS5_IJNSA_ILi64EEESF_NSA_ILi32EEEEEENS_6half_tENS5_IJlSC_lEEESI_SJ_NS4_8TiledMMAINS4_8MMA_AtomIJNS4_20SM100_MMA_F16BF16_SSISI_SI_fLi64ELi64ELNS4_4UMMA5MajorE0ELSO_0ELNSN_7ScaleInE0ELSP_0EEEEEENS4_6LayoutINS5_IJSC_SC_SC_EEENS5_IJNSA_ILi0EEESU_SU_EEEEENS5_IJNS4_10UnderscoreESX_SX_EEEEENS4_13SM90_TMA_LOADENS4_14ComposedLayoutINS4_7SwizzleILi2ELi4ELi3EEENS4_18smem_ptr_flag_bitsILi16EEENSS_INS5_IJNSA_ILi8EEESG_EEENS5_IJSG_SC_EEEEEEEvNS4_8identityENS4_23SM90_TMA_LOAD_MULTICASTES1A_vS1B_EENS_8epilogue10collective18CollectiveEpilogueINS1E_23Sm100TmaWarpSpecializedILi3ELi2ELi16ELb1ELb0EEEJSH_NS5_IJNSS_ISF_SC_EENSS_ISG_SC_EEEEESI_SJ_SI_SJ_NS1E_6fusion15FusionCallbacksIS1I_NS1M_17LinearCombinationISI_fSI_fLNS_15FloatRoundStyleE2EEESH_S1L_JEEENS4_5SM1004TMEM4LOAD26SM100_TMEM_LOAD_16dp256b4xES10_S1A_NS4_17SM75_U32x4_LDSM_NENS4_14SM90_TMA_STOREES1A_NS4_17SM90_U32x4_STSM_NENS4_39AutoVectorizingCopyWithAssumedAlignmentILi128EEEEEEvvEEEEvNT_6ParamsE,"aw",@nobits
	.sectionflags	@""
	.align	16
	.zero		1024


//--------------------- .nv.shared.reserved.0     --------------------------
	.section	.nv.shared.reserved.0,"aw",@nobits
	.weak		__nv_reservedSMEM_offset_0_alias
	.size		__nv_reservedSMEM_offset_0_alias, 0, 64
	.other		__nv_reservedSMEM_offset_0_alias,@"STO_CUDA_RESERVED_SHARED STV_DEFAULT"
__nv_reservedSMEM_offset_0_alias:
	.zero		0
.nv.shared.reserved.0:
	.zero		64
	.weak		__nv_reservedSMEM_tcgen05_partition
	.type		__nv_reservedSMEM_tcgen05_partition,@object
	.size		__nv_reservedSMEM_tcgen05_partition,(.L_0 - __nv_reservedSMEM_tcgen05_partition)
__nv_reservedSMEM_tcgen05_partition:
	.zero		32
.L_0:


//--------------------- .nv.global                --------------------------
	.section	.nv.global,"aw",@nobits
.nv.global:
	.type		_ZN40_INTERNAL_e03e2e1a_4_k_cu_21289ea2_241834cute1_E,@object
	.size		_ZN40_INTERNAL_e03e2e1a_4_k_cu_21289ea2_241834cute1_E,(_ZN40_INTERNAL_e03e2e1a_4_k_cu_21289ea2_241834cuda3std3__45__cpo6cbeginE - _ZN40_INTERNAL_e03e2e1a_4_k_cu_21289ea2_241834cute1_E)
_ZN40_INTERNAL_e03e2e1a_4_k_cu_21289ea2_241834cute1_E:
	.zero		1
	.type		_ZN40_INTERNAL_e03e2e1a_4_k_cu_21289ea2_241834cuda3std3__45__cpo6cbeginE,@object
	.size		_ZN40_INTERNAL_e03e2e1a_4_k_cu_21289ea2_241834cuda3std3__45__cpo6cbeginE,(_ZN40_INTERNAL_e03e2e1a_4_k_cu_21289ea2_241834cuda3std3__48in_placeE - _ZN40_INTERNAL_e03e2e1a_4_k_cu_21289ea2_241834cuda3std3__45__cpo6cbeginE)
_ZN40_INTERNAL_e03e2e1a_4_k_cu_21289ea2_241834cuda3std3__45__cpo6cbeginE:
	.zero		1
	.type		_ZN40_INTERNAL_e03e2e1a_4_k_cu_21289ea2_241834cuda3std3__48in_placeE,@object
	.size		_ZN40_INTERNAL_e03e2e1a_4_k_cu_21289ea2_241834cuda3std3__48in_placeE,(_ZN40_INTERNAL_e03e2e1a_4_k_cu_21289ea2_241834cuda3std6ranges3__45__cpo9iter_moveE - _ZN40_INTERNAL_e03e2e1a_4_k_cu_21289ea2_241834cuda3std3__48in_placeE)
_ZN40_INTERNAL_e03e2e1a_4_k_cu_21289ea2_241834cuda3std3__48in_placeE:
	.zero		1
	.type		_ZN40_INTERNAL_e03e2e1a_4_k_cu_21289ea2_241834cuda3std6ranges3__45__cpo9iter_moveE,@object
	.size		_ZN40_INTERNAL_e03e2e1a_4_k_cu_21289ea2_241834cuda3std6ranges3__45__cpo9iter_moveE,(_ZN40_INTERNAL_e03e2e1a_4_k_cu_21289ea2_241834cuda3std3__45__cpo5beginE - _ZN40_INTERNAL_e03e2e1a_4_k_cu_21289ea2_241834cuda3std6ranges3__45__cpo9iter_moveE)
_ZN40_INTERNAL_e03e2e1a_4_k_cu_21289ea2_241834cuda3std6ranges3__45__cpo9iter_moveE:
	.zero		1
	.type		_ZN40_INTERNAL_e03e2e1a_4_k_cu_21289ea2_241834cuda3std3__45__cpo5beginE,@object
	.size		_ZN40_INTERNAL_e03e2e1a_4_k_cu_21289ea2_241834cuda3std3__45__cpo5beginE,(_ZN40_INTERNAL_e03e2e1a_4_k_cu_21289ea2_241834cuda3std3__442_GLOBAL__N__e03e2e1a_4_k_cu_21289ea2_241836ignoreE - _ZN40_INTERNAL_e03e2e1a_4_k_cu_21289ea2_241834cuda3std3__45__cpo5beginE)
_ZN40_INTERNAL_e03e2e1a_4_k_cu_21289ea2_241834cuda3std3__45__cpo5beginE:
	.zero		1
	.type		_ZN40_INTERNAL_e03e2e1a_4_k_cu_21289ea2_241834cuda3std3__442_GLOBAL__N__e03e2e1a_4_k_cu_21289ea2_241836ignoreE,@object
	.size		_ZN40_INTERNAL_e03e2e1a_4_k_cu_21289ea2_241834cuda3std3__442_GLOBAL__N__e03e2e1a_4_k_cu_21289ea2_241836ignoreE,(_ZN40_INTERNAL_e03e2e1a_4_k_cu_21289ea2_241834cute7productE - _ZN40_INTERNAL_e03e2e1a_4_k_cu_21289ea2_241834cuda3std3__442_GLOBAL__N__e03e2e1a_4_k_cu_21289ea2_241836ignoreE)
_ZN40_INTERNAL_e03e2e1a_4_k_cu_21289ea2_241834cuda3std3__442_GLOBAL__N__e03e2e1a_4_k_cu_21289ea2_241836ignoreE:
	.zero		1
	.type		_ZN40_INTERNAL_e03e2e1a_4_k_cu_21289ea2_241834cute7productE,@object
	.size		_ZN40_INTERNAL_e03e2e1a_4_k_cu_21289ea2_241834cute7productE,(_ZN40_INTERNAL_e03e2e1a_4_k_cu_21289ea2_241834cuda3std3__45__cpo3endE - _ZN40_INTERNAL_e03e2e1a_4_k_cu_21289ea2_241834cute7productE)
_ZN40_INTERNAL_e03e2e1a_4_k_cu_21289ea2_241834cute7productE:
	.zero		1
	.type		_ZN40_INTERNAL_e03e2e1a_4_k_cu_21289ea2_241834cuda3std3__45__cpo3endE,@object
	.size		_ZN40_INTERNAL_e03e2e1a_4_k_cu_21289ea2_241834cuda3std3__45__cpo3endE,(_ZN40_INTERNAL_e03e2e1a_4_k_cu_21289ea2_241834cuda3std3__419piecewise_constructE - _ZN40_INTERNAL_e03e2e1a_4_k_cu_21289ea2_241834cuda3std3__45__cpo3endE)
_ZN40_INTERNAL_e03e2e1a_4_k_cu_21289ea2_241834cuda3std3__45__cpo3endE:
	.zero		1
	.type		_ZN40_INTERNAL_e03e2e1a_4_k_cu_21289ea2_241834cuda3std3__419piecewise_constructE,@object
	.size		_ZN40_INTERNAL_e03e2e1a_4_k_cu_21289ea2_241834cuda3std3__419piecewise_constructE,(_ZN40_INTERNAL_e03e2e1a_4_k_cu_21289ea2_241834cuda3std3__45__cpo4cendE - _ZN40_INTERNAL_e03e2e1a_4_k_cu_21289ea2_241834cuda3std3__419piecewise_constructE)
_ZN40_INTERNAL_e03e2e1a_4_k_cu_21289ea2_241834cuda3std3__419piecewise_constructE:
	.zero		1
	.type		_ZN40_INTERNAL_e03e2e1a_4_k_cu_21289ea2_241834cuda3std3__45__cpo4cendE,@object
	.size		_ZN40_INTERNAL_e03e2e1a_4_k_cu_21289ea2_241834cuda3std3__45__cpo4cendE,(_ZN40_INTERNAL_e03e2e1a_4_k_cu_21289ea2_241834cuda3std6ranges3__45__cpo4swapE - _ZN40_INTERNAL_e03e2e1a_4_k_cu_21289ea2_241834cuda3std3__45__cpo4cendE)
_ZN40_INTERNAL_e03e2e1a_4_k_cu_21289ea2_241834cuda3std3__45__cpo4cendE:
	.zero		1
	.type		_ZN40_INTERNAL_e03e2e1a_4_k_cu_21289ea2_241834cuda3std6ranges3__45__cpo4swapE,@object
	.size		_ZN40_INTERNAL_e03e2e1a_4_k_cu_21289ea2_241834cuda3std6ranges3__45__cpo4swapE,(.L_10 - _ZN40_INTERNAL_e03e2e1a_4_k_cu_21289ea2_241834cuda3std6ranges3__45__cpo4swapE)
_ZN40_INTERNAL_e03e2e1a_4_k_cu_21289ea2_241834cuda3std6ranges3__45__cpo4swapE:
	.zero		1
.L_10:


//--------------------- .nv.constant0._ZN7cutlass13device_kernelINS_4gemm6kernel13GemmUniversalIN4cute5tupleIJiiiiEEENS1_10collective13CollectiveMmaINS1_35MainloopSm100TmaUmmaWarpSpecializedILi26ELi2ELi4ENS5_IJNS4_1CILi2EEENSA_ILi1EEESC_EEEEENS5_IJNSA_ILi64EEESF_NSA_ILi32EEEEEENS_6half_tENS5_IJlSC_lEEESI_SJ_NS4_8TiledMMAINS4_8MMA_AtomIJNS4_20SM100_MMA_F16BF16_SSISI_SI_fLi64ELi64ELNS4_4UMMA5MajorE0ELSO_0ELNSN_7ScaleInE0ELSP_0EEEEEENS4_6LayoutINS5_IJSC_SC_SC_EEENS5_IJNSA_ILi0EEESU_SU_EEEEENS5_IJNS4_10UnderscoreESX_SX_EEEEENS4_13SM90_TMA_LOADENS4_14ComposedLayoutINS4_7SwizzleILi2ELi4ELi3EEENS4_18smem_ptr_flag_bitsILi16EEENSS_INS5_IJNSA_ILi8EEESG_EEENS5_IJSG_SC_EEEEEEEvNS4_8identityENS4_23SM90_TMA_LOAD_MULTICASTES1A_vS1B_EENS_8epilogue10collective18CollectiveEpilogueINS1E_23Sm100TmaWarpSpecializedILi3ELi2ELi16ELb1ELb0EEEJSH_NS5_IJNSS_ISF_SC_EENSS_ISG_SC_EEEEESI_SJ_SI_SJ_NS1E_6fusion15FusionCallbacksIS1I_NS1M_17LinearCombinationISI_fSI_fLNS_15FloatRoundStyleE2EEESH_S1L_JEEENS4_5SM1004TMEM4LOAD26SM100_TMEM_LOAD_16dp256b4xES10_S1A_NS4_17SM75_U32x4_LDSM_NENS4_14SM90_TMA_STOREES1A_NS4_17SM90_U32x4_STSM_NENS4_39AutoVectorizingCopyWithAssumedAlignmentILi128EEEEEEvvEEEEvNT_6ParamsE --------------------------
	.section	.nv.constant0._ZN7cutlass13device_kernelINS_4gemm6kernel13GemmUniversalIN4cute5tupleIJiiiiEEENS1_10collective13CollectiveMmaINS1_35MainloopSm100TmaUmmaWarpSpecializedILi26ELi2ELi4ENS5_IJNS4_1CILi2EEENSA_ILi1EEESC_EEEEENS5_IJNSA_ILi64EEESF_NSA_ILi32EEEEEENS_6half_tENS5_IJlSC_lEEESI_SJ_NS4_8TiledMMAINS4_8MMA_AtomIJNS4_20SM100_MMA_F16BF16_SSISI_SI_fLi64ELi64ELNS4_4UMMA5MajorE0ELSO_0ELNSN_7ScaleInE0ELSP_0EEEEEENS4_6LayoutINS5_IJSC_SC_SC_EEENS5_IJNSA_ILi0EEESU_SU_EEEEENS5_IJNS4_10UnderscoreESX_SX_EEEEENS4_13SM90_TMA_LOADENS4_14ComposedLayoutINS4_7SwizzleILi2ELi4ELi3EEENS4_18smem_ptr_flag_bitsILi16EEENSS_INS5_IJNSA_ILi8EEESG_EEENS5_IJSG_SC_EEEEEEEvNS4_8identityENS4_23SM90_TMA_LOAD_MULTICASTES1A_vS1B_EENS_8epilogue10collective18CollectiveEpilogueINS1E_23Sm100TmaWarpSpecializedILi3ELi2ELi16ELb1ELb0EEEJSH_NS5_IJNSS_ISF_SC_EENSS_ISG_SC_EEEEESI_SJ_SI_SJ_NS1E_6fusion15FusionCallbacksIS1I_NS1M_17LinearCombinationISI_fSI_fLNS_15FloatRoundStyleE2EEESH_S1L_JEEENS4_5SM1004TMEM4LOAD26SM100_TMEM_LOAD_16dp256b4xES10_S1A_NS4_17SM75_U32x4_LDSM_NENS4_14SM90_TMA_STOREES1A_NS4_17SM90_U32x4_STSM_NENS4_39AutoVectorizingCopyWithAssumedAlignmentILi128EEEEEEvvEEEEvNT_6ParamsE,"a",@progbits
	.sectionflags	@""
	.align	4
.nv.constant0._ZN7cutlass13device_kernelINS_4gemm6kernel13GemmUniversalIN4cute5tupleIJiiiiEEENS1_10collective13CollectiveMmaINS1_35MainloopSm100TmaUmmaWarpSpecializedILi26ELi2ELi4ENS5_IJNS4_1CILi2EEENSA_ILi1EEESC_EEEEENS5_IJNSA_ILi64EEESF_NSA_ILi32EEEEEENS_6half_tENS5_IJlSC_lEEESI_SJ_NS4_8TiledMMAINS4_8MMA_AtomIJNS4_20SM100_MMA_F16BF16_SSISI_SI_fLi64ELi64ELNS4_4UMMA5MajorE0ELSO_0ELNSN_7ScaleInE0ELSP_0EEEEEENS4_6LayoutINS5_IJSC_SC_SC_EEENS5_IJNSA_ILi0EEESU_SU_EEEEENS5_IJNS4_10UnderscoreESX_SX_EEEEENS4_13SM90_TMA_LOADENS4_14ComposedLayoutINS4_7SwizzleILi2ELi4ELi3EEENS4_18smem_ptr_flag_bitsILi16EEENSS_INS5_IJNSA_ILi8EEESG_EEENS5_IJSG_SC_EEEEEEEvNS4_8identityENS4_23SM90_TMA_LOAD_MULTICASTES1A_vS1B_EENS_8epilogue10collective18CollectiveEpilogueINS1E_23Sm100TmaWarpSpecializedILi3ELi2ELi16ELb1ELb0EEEJSH_NS5_IJNSS_ISF_SC_EENSS_ISG_SC_EEEEESI_SJ_SI_SJ_NS1E_6fusion15FusionCallbacksIS1I_NS1M_17LinearCombinationISI_fSI_fLNS_15FloatRoundStyleE2EEESH_S1L_JEEENS4_5SM1004TMEM4LOAD26SM100_TMEM_LOAD_16dp256b4xES10_S1A_NS4_17SM75_U32x4_LDSM_NENS4_14SM90_TMA_STOREES1A_NS4_17SM90_U32x4_STSM_NENS4_39AutoVectorizingCopyWithAssumedAlignmentILi128EEEEEEvvEEEEvNT_6ParamsE:
	.zero		2944


//--------------------- SYMBOLS --------------------------

	.type		.nv.reservedSmem.offset0,@object
	.size		.nv.reservedSmem.offset0,0x4
	.type		.nv.reservedSmem.cap,@object
	.size		.nv.reservedSmem.cap,0x4
	.type		__assertfail,@function
